// auto-generated by cutlass_sweep.gemm — config: {"arch": "sm_90", "cluster_m": 1, "cluster_n": 1, "dtype": "bf16", "dtype_b": "bf16", "layout": "nt", "stages": 0, "tile_k": 16, "tile_m": 256, "tile_n": 176}
#include "cutlass/cutlass.h"
#include "cutlass/gemm/collective/collective_builder.hpp"
#include "cutlass/gemm/device/gemm_universal_adapter.h"
#include "cutlass/gemm/kernel/gemm_universal.hpp"
#include "cutlass/epilogue/collective/collective_builder.hpp"

using ElemA = cutlass::bfloat16_t;
using ElemB = cutlass::bfloat16_t;
using ElemCD = cutlass::bfloat16_t;
using Acc  = float;
using TileShape    = cute::Shape<cute::_256, cute::_176, cute::_16>;
using ClusterShape = cute::Shape<cute::_1, cute::_1, cute::_1>;

using CollectiveEpilogue = typename cutlass::epilogue::collective::CollectiveBuilder<
    cutlass::arch::Sm90, cutlass::arch::OpClassTensorOp,
    TileShape, ClusterShape,
    cutlass::epilogue::collective::EpilogueTileAuto,
    Acc, Acc,
    ElemCD, cutlass::layout::RowMajor, 128 / cutlass::sizeof_bits<ElemCD>::value,
    ElemCD, cutlass::layout::RowMajor, 128 / cutlass::sizeof_bits<ElemCD>::value,
    cutlass::epilogue::collective::EpilogueScheduleAuto
  >::CollectiveOp;

using CollectiveMainloop = typename cutlass::gemm::collective::CollectiveBuilder<
    cutlass::arch::Sm90, cutlass::arch::OpClassTensorOp,
    ElemA, cutlass::layout::RowMajor, 128 / cutlass::sizeof_bits<ElemA>::value,
    ElemB, cutlass::layout::ColumnMajor, 128 / cutlass::sizeof_bits<ElemB>::value,
    Acc,
    TileShape, ClusterShape,
    cutlass::gemm::collective::StageCountAutoCarveout<static_cast<int>(sizeof(typename CollectiveEpilogue::SharedStorage))>,
    cutlass::gemm::collective::KernelScheduleAuto
  >::CollectiveOp;

using GemmKernel = cutlass::gemm::kernel::GemmUniversal<
    cute::Shape<int,int,int,int>,
    CollectiveMainloop,
    CollectiveEpilogue
>;
using Gemm = cutlass::gemm::device::GemmUniversalAdapter<GemmKernel>;

// Force the device kernel symbol into the cubin without needing a host main.
auto* _anchor = &cutlass::device_kernel<GemmKernel>;


// ===== COMPILED SASS (sm_90a) =====

	.target	sm_90a

	.elftype	@"ET_EXEC"


//--------------------- .note.nv.tkinfo           --------------------------
	.section	.note.nv.tkinfo,"",@"SHT_NOTE"
	.sectionflags	@"SHF_NOTE_NV_TKINFO"
	.tkinfo
        /*0018*/ 	.word	0x00000002
        /*0030*/ 	.string	""
        /*0030*/ 	.string	"ptxas"
        /*0030*/ 	.string	"Cuda compilation tools, release 13.0, V13.0.88"
        /*0030*/ 	.string	"Build cuda_13.0.r13.0/compiler.36424714_0"
        /*0030*/ 	.string	"-arch sm_90a -m 64 "



//--------------------- .note.nv.cuinfo           --------------------------
	.section	.note.nv.cuinfo,"",@"SHT_NOTE"
	.sectionflags	@"SHF_NOTE_NV_CUINFO"
        /*0018*/ 	.short	0x0002
        /*001a*/ 	.short	0x005a
        /*001c*/ 	.short	0x0082
	.zero		2


//--------------------- .nv.info                  --------------------------
	.section	.nv.info,"",@"SHT_CUDA_INFO"
	.align	4


	//----- nvinfo : EIATTR_REGCOUNT
	.align		4
        /*0000*/ 	.byte	0x04, 0x2f
        /*0002*/ 	.short	(.L_15 - .L_14)
	.align		4
.L_14:
        /*0004*/ 	.word	index@(_ZN7cutlass13device_kernelINS_4gemm6kernel13GemmUniversalIN4cute5tupleIJiiiiEEENS1_10collective13CollectiveMmaINS1_34MainloopSm90TmaGmmaWarpSpecializedILi16ENS5_IJNS4_1CILi1EEESB_SB_EEENS1_35KernelTmaWarpSpecializedCooperativeEEENS5_IJNSA_ILi256EEENSA_ILi176EEENSA_ILi16EEEEEENS_10bfloat16_tENS5_IJlSB_lEEESJ_SK_NS4_8TiledMMAINS4_8MMA_AtomIJNS4_4SM904GMMA27MMA_64x16x16_F32BF16BF16_SSILNSO_5MajorE0ELSQ_0ELNSO_7ScaleInE1ELSR_1EEEEEENS4_6LayoutINS5_IJNSA_ILi2EEESB_SB_EEENS5_IJSB_NSA_ILi0EEESX_EEEEENS5_IJNS4_10UnderscoreES10_S10_EEEEENS4_13SM90_TMA_LOADENS4_14ComposedLayoutINS4_7SwizzleILi1ELi4ELi3EEENS4_18smem_ptr_flag_bitsILi16EEENSU_INS5_IJNSA_ILi8EEESH_EEENS5_IJSH_SB_EEEEEEEvNS4_8identityES13_S1D_vS1E_EENS_8epilogue10collective6detail29Sm90TmaWarpSpecializedAdapterINS1H_15DefaultEpilogueISJ_SK_SK_NS1G_6thread17LinearCombinationISJ_Li1EffLNS1L_9ScaleType4KindE0ELNS_15FloatRoundStyleE2ESJ_EENS1_15EpilogueDefaultEEEEEvvEEEEvNT_6ParamsE)
        /*0008*/ 	.word	0x000000a8


	//----- nvinfo : EIATTR_FRAME_SIZE
	.align		4
.L_15:
        /*000c*/ 	.byte	0x04, 0x11
        /*000e*/ 	.short	(.L_17 - .L_16)
	.align		4
.L_16:
        /*0010*/ 	.word	index@(_ZN7cutlass13device_kernelINS_4gemm6kernel13GemmUniversalIN4cute5tupleIJiiiiEEENS1_10collective13CollectiveMmaINS1_34MainloopSm90TmaGmmaWarpSpecializedILi16ENS5_IJNS4_1CILi1EEESB_SB_EEENS1_35KernelTmaWarpSpecializedCooperativeEEENS5_IJNSA_ILi256EEENSA_ILi176EEENSA_ILi16EEEEEENS_10bfloat16_tENS5_IJlSB_lEEESJ_SK_NS4_8TiledMMAINS4_8MMA_AtomIJNS4_4SM904GMMA27MMA_64x16x16_F32BF16BF16_SSILNSO_5MajorE0ELSQ_0ELNSO_7ScaleInE1ELSR_1EEEEEENS4_6LayoutINS5_IJNSA_ILi2EEESB_SB_EEENS5_IJSB_NSA_ILi0EEESX_EEEEENS5_IJNS4_10UnderscoreES10_S10_EEEEENS4_13SM90_TMA_LOADENS4_14ComposedLayoutINS4_7SwizzleILi1ELi4ELi3EEENS4_18smem_ptr_flag_bitsILi16EEENSU_INS5_IJNSA_ILi8EEESH_EEENS5_IJSH_SB_EEEEEEEvNS4_8identityES13_S1D_vS1E_EENS_8epilogue10collective6detail29Sm90TmaWarpSpecializedAdapterINS1H_15DefaultEpilogueISJ_SK_SK_NS1G_6thread17LinearCombinationISJ_Li1EffLNS1L_9ScaleType4KindE0ELNS_15FloatRoundStyleE2ESJ_EENS1_15EpilogueDefaultEEEEEvvEEEEvNT_6ParamsE)
        /*0014*/ 	.word	0x00000000


	//----- nvinfo : EIATTR_MIN_STACK_SIZE
	.align		4
.L_17:
        /*0018*/ 	.byte	0x04, 0x12
        /*001a*/ 	.short	(.L_19 - .L_18)
	.align		4
.L_18:
        /*001c*/ 	.word	index@(_ZN7cutlass13device_kernelINS_4gemm6kernel13GemmUniversalIN4cute5tupleIJiiiiEEENS1_10collective13CollectiveMmaINS1_34MainloopSm90TmaGmmaWarpSpecializedILi16ENS5_IJNS4_1CILi1EEESB_SB_EEENS1_35KernelTmaWarpSpecializedCooperativeEEENS5_IJNSA_ILi256EEENSA_ILi176EEENSA_ILi16EEEEEENS_10bfloat16_tENS5_IJlSB_lEEESJ_SK_NS4_8TiledMMAINS4_8MMA_AtomIJNS4_4SM904GMMA27MMA_64x16x16_F32BF16BF16_SSILNSO_5MajorE0ELSQ_0ELNSO_7ScaleInE1ELSR_1EEEEEENS4_6LayoutINS5_IJNSA_ILi2EEESB_SB_EEENS5_IJSB_NSA_ILi0EEESX_EEEEENS5_IJNS4_10UnderscoreES10_S10_EEEEENS4_13SM90_TMA_LOADENS4_14ComposedLayoutINS4_7SwizzleILi1ELi4ELi3EEENS4_18smem_ptr_flag_bitsILi16EEENSU_INS5_IJNSA_ILi8EEESH_EEENS5_IJSH_SB_EEEEEEEvNS4_8identityES13_S1D_vS1E_EENS_8epilogue10collective6detail29Sm90TmaWarpSpecializedAdapterINS1H_15DefaultEpilogueISJ_SK_SK_NS1G_6thread17LinearCombinationISJ_Li1EffLNS1L_9ScaleType4KindE0ELNS_15FloatRoundStyleE2ESJ_EENS1_15EpilogueDefaultEEEEEvvEEEEvNT_6ParamsE)
        /*0020*/ 	.word	0x00000000
.L_19:


//--------------------- .nv.compat                --------------------------
	.section	.nv.compat,"",@"SHT_CUDA_COMPAT_INFO"
	.align	4
        /*0000*/ 	.byte	0x02, 0x09, 0x01, 0x00, 0x02, 0x02, 0x04, 0x00, 0x02, 0x05, 0x05, 0x00, 0x03, 0x07, 0x01, 0x01
        /*0010*/ 	.byte	0x02, 0x03, 0x01, 0x00, 0x02, 0x06, 0x01, 0x00, 0x04, 0x0b, 0x08, 0x00, 0x00, 0x00, 0x00, 0x00
        /*0020*/ 	.byte	0x00, 0x00, 0x00, 0x00


//--------------------- .nv.info._ZN7cutlass13device_kernelINS_4gemm6kernel13GemmUniversalIN4cute5tupleIJiiiiEEENS1_10collective13CollectiveMmaINS1_34MainloopSm90TmaGmmaWarpSpecializedILi16ENS5_IJNS4_1CILi1EEESB_SB_EEENS1_35KernelTmaWarpSpecializedCooperativeEEENS5_IJNSA_ILi256EEENSA_ILi176EEENSA_ILi16EEEEEENS_10bfloat16_tENS5_IJlSB_lEEESJ_SK_NS4_8TiledMMAINS4_8MMA_AtomIJNS4_4SM904GMMA27MMA_64x16x16_F32BF16BF16_SSILNSO_5MajorE0ELSQ_0ELNSO_7ScaleInE1ELSR_1EEEEEENS4_6LayoutINS5_IJNSA_ILi2EEESB_SB_EEENS5_IJSB_NSA_ILi0EEESX_EEEEENS5_IJNS4_10UnderscoreES10_S10_EEEEENS4_13SM90_TMA_LOADENS4_14ComposedLayoutINS4_7SwizzleILi1ELi4ELi3EEENS4_18smem_ptr_flag_bitsILi16EEENSU_INS5_IJNSA_ILi8EEESH_EEENS5_IJSH_SB_EEEEEEEvNS4_8identityES13_S1D_vS1E_EENS_8epilogue10collective6detail29Sm90TmaWarpSpecializedAdapterINS1H_15DefaultEpilogueISJ_SK_SK_NS1G_6thread17LinearCombinationISJ_Li1EffLNS1L_9ScaleType4KindE0ELNS_15FloatRoundStyleE2ESJ_EENS1_15EpilogueDefaultEEEEEvvEEEEvNT_6ParamsE --------------------------
	.section	.nv.info._ZN7cutlass13device_kernelINS_4gemm6kernel13GemmUniversalIN4cute5tupleIJiiiiEEENS1_10collective13CollectiveMmaINS1_34MainloopSm90TmaGmmaWarpSpecializedILi16ENS5_IJNS4_1CILi1EEESB_SB_EEENS1_35KernelTmaWarpSpecializedCooperativeEEENS5_IJNSA_ILi256EEENSA_ILi176EEENSA_ILi16EEEEEENS_10bfloat16_tENS5_IJlSB_lEEESJ_SK_NS4_8TiledMMAINS4_8MMA_AtomIJNS4_4SM904GMMA27MMA_64x16x16_F32BF16BF16_SSILNSO_5MajorE0ELSQ_0ELNSO_7ScaleInE1ELSR_1EEEEEENS4_6LayoutINS5_IJNSA_ILi2EEESB_SB_EEENS5_IJSB_NSA_ILi0EEESX_EEEEENS5_IJNS4_10UnderscoreES10_S10_EEEEENS4_13SM90_TMA_LOADENS4_14ComposedLayoutINS4_7SwizzleILi1ELi4ELi3EEENS4_18smem_ptr_flag_bitsILi16EEENSU_INS5_IJNSA_ILi8EEESH_EEENS5_IJSH_SB_EEEEEEEvNS4_8identityES13_S1D_vS1E_EENS_8epilogue10collective6detail29Sm90TmaWarpSpecializedAdapterINS1H_15DefaultEpilogueISJ_SK_SK_NS1G_6thread17LinearCombinationISJ_Li1EffLNS1L_9ScaleType4KindE0ELNS_15FloatRoundStyleE2ESJ_EENS1_15EpilogueDefaultEEEEEvvEEEEvNT_6ParamsE,"",@"SHT_CUDA_INFO"
	.sectionflags	@""
	.align	4


	//----- nvinfo : EIATTR_CUDA_API_VERSION
	.align		4
        /*0000*/ 	.byte	0x04, 0x37
        /*0002*/ 	.short	(.L_21 - .L_20)
.L_20:
        /*0004*/ 	.word	0x00000082


	//----- nvinfo : EIATTR_KPARAM_INFO
	.align		4
.L_21:
        /*0008*/ 	.byte	0x04, 0x17
        /*000a*/ 	.short	(.L_23 - .L_22)
.L_22:
        /*000c*/ 	.word	0x00000000
        /*0010*/ 	.short	0x0000
        /*0012*/ 	.short	0x0070
        /*0014*/ 	.byte	0x00, 0xf0, 0x01, 0x10


	//----- nvinfo : EIATTR_SPARSE_MMA_MASK
	.align		4
.L_23:
        /*0018*/ 	.byte	0x03, 0x50
        /*001a*/ 	.short	0x0000


	//----- nvinfo : EIATTR_MAXREG_COUNT
	.align		4
        /*001c*/ 	.byte	0x03, 0x1b
        /*001e*/ 	.short	0x00a8


	//----- nvinfo : EIATTR_NUM_BARRIERS
	.align		4
        /*0020*/ 	.byte	0x02, 0x4c
        /*0022*/ 	.byte	0x01
	.zero		1


	//----- nvinfo : EIATTR_EXTERNS
	.align		4
        /*0024*/ 	.byte	0x04, 0x0f
        /*0026*/ 	.short	(.L_25 - .L_24)


	//   ....[0]....
	.align		4
.L_24:
        /*0028*/ 	.word	index@(__assertfail)


	//----- nvinfo : EIATTR_MERCURY_ISA_VERSION
	.align		4
.L_25:
        /*002c*/ 	.byte	0x03, 0x5f
        /*002e*/ 	.short	0x0101


	//----- nvinfo : EIATTR_INT_WARP_WIDE_INSTR_OFFSETS
	.align		4
        /*0030*/ 	.byte	0x04, 0x31
        /*0032*/ 	.short	(.L_27 - .L_26)


	//   ....[0]....
.L_26:
        /*0034*/ 	.word	0x00000570


	//   ....[1]....
        /*0038*/ 	.word	0x00000580


	//   ....[2]....
        /*003c*/ 	.word	0x00000660


	//----- nvinfo : EIATTR_COOP_GROUP_MASK_REGIDS
	.align		4
.L_27:
        /*0040*/ 	.byte	0x04, 0x29
        /*0042*/ 	.short	(.L_29 - .L_28)


	//   ....[0]....
.L_28:
        /*0044*/ 	.word	0xffffffff


	//   ....[1]....
        /*0048*/ 	.word	0xffffffff


	//   ....[2]....
        /*004c*/ 	.word	0xffffffff


	//   ....[3]....
        /*0050*/ 	.word	0xffffffff


	//   ....[4]....
        /*0054*/ 	.word	0xffffffff


	//----- nvinfo : EIATTR_COOP_GROUP_INSTR_OFFSETS
	.align		4
.L_29:
        /*0058*/ 	.byte	0x04, 0x28
        /*005a*/ 	.short	(.L_31 - .L_30)


	//   ....[0]....
.L_30:
        /*005c*/ 	.word	0x00000060


	//   ....[1]....
        /*0060*/ 	.word	0x00000070


	//   ....[2]....
        /*0064*/ 	.word	0x00000130


	//   ....[3]....
        /*0068*/ 	.word	0x00000470


	//   ....[4]....
        /*006c*/ 	.word	0x00001150


	//----- nvinfo : EIATTR_REG_RECONFIG
	.align		4
.L_31:
        /*0070*/ 	.byte	0x01, 0x54
	.zero		2


	//----- nvinfo : EIATTR_SYSCALL_OFFSETS
	.align		4
        /*0074*/ 	.byte	0x04, 0x46
        /*0076*/ 	.short	(.L_33 - .L_32)


	//   ....[0]....
.L_32:
        /*0078*/ 	.word	0x00001300


	//----- nvinfo : EIATTR_MBARRIER_INSTR_OFFSETS
	.align		4
.L_33:
        /*007c*/ 	.byte	0x04, 0x39
        /*007e*/ 	.short	(.L_35 - .L_34)


	//   ....[0]....
.L_34:
        /*0080*/ 	.word	0x00000250
        /*0084*/ 	.word	0x000000ff
        /*0088*/ 	.word	0x00000000
        /*008c*/ 	.short	0x0100
        /*008e*/ 	.byte	0x08
	.zero		1


	//   ....[1]....
        /*0090*/ 	.word	0x00000260
        /*0094*/ 	.word	0x000000ff
        /*0098*/ 	.word	0x00000080
        /*009c*/ 	.short	0x0100
        /*009e*/ 	.byte	0x08
	.zero		1


	//   ....[2]....
        /*00a0*/ 	.word	0x00000270
        /*00a4*/ 	.word	0x000000ff
        /*00a8*/ 	.word	0x00000008
        /*00ac*/ 	.short	0x0100
        /*00ae*/ 	.byte	0x08
	.zero		1


	//   ....[3]....
        /*00b0*/ 	.word	0x00000280
        /*00b4*/ 	.word	0x000000ff
        /*00b8*/ 	.word	0x00000088
        /*00bc*/ 	.short	0x0100
        /*00be*/ 	.byte	0x08
	.zero		1


	//   ....[4]....
        /*00c0*/ 	.word	0x00000290
        /*00c4*/ 	.word	0x000000ff
        /*00c8*/ 	.word	0x00000010
        /*00cc*/ 	.short	0x0100
        /*00ce*/ 	.byte	0x08
	.zero		1


	//   ....[5]....
        /*00d0*/ 	.word	0x000002a0
        /*00d4*/ 	.word	0x000000ff
        /*00d8*/ 	.word	0x00000090
        /*00dc*/ 	.short	0x0100
        /*00de*/ 	.byte	0x08
	.zero		1


	//   ....[6]....
        /*00e0*/ 	.word	0x000002b0
        /*00e4*/ 	.word	0x000000ff
        /*00e8*/ 	.word	0x00000018
        /*00ec*/ 	.short	0x0100
        /*00ee*/ 	.byte	0x08
	.zero		1


	//   ....[7]....
        /*00f0*/ 	.word	0x000002c0
        /*00f4*/ 	.word	0x000000ff
        /*00f8*/ 	.word	0x00000098
        /*00fc*/ 	.short	0x0100
        /*00fe*/ 	.byte	0x08
	.zero		1


	//   ....[8]....
        /*0100*/ 	.word	0x000002d0
        /*0104*/ 	.word	0x000000ff
        /*0108*/ 	.word	0x00000020
        /*010c*/ 	.short	0x0100
        /*010e*/ 	.byte	0x08
	.zero		1


	//   ....[9]....
        /*0110*/ 	.word	0x000002e0
        /*0114*/ 	.word	0x000000ff
        /*0118*/ 	.word	0x000000a0
        /*011c*/ 	.short	0x0100
        /*011e*/ 	.byte	0x08
	.zero		1


	//   ....[10]....
        /*0120*/ 	.word	0x000002f0
        /*0124*/ 	.word	0x000000ff
        /*0128*/ 	.word	0x00000028
        /*012c*/ 	.short	0x0100
        /*012e*/ 	.byte	0x08
	.zero		1


	//   ....[11]....
        /*0130*/ 	.word	0x00000300
        /*0134*/ 	.word	0x000000ff
        /*0138*/ 	.word	0x000000a8
        /*013c*/ 	.short	0x0100
        /*013e*/ 	.byte	0x08
	.zero		1


	//   ....[12]....
        /*0140*/ 	.word	0x00000310
        /*0144*/ 	.word	0x000000ff
        /*0148*/ 	.word	0x00000030
        /*014c*/ 	.short	0x0100
        /*014e*/ 	.byte	0x08
	.zero		1


	//   ....[13]....
        /*0150*/ 	.word	0x00000320
        /*0154*/ 	.word	0x000000ff
        /*0158*/ 	.word	0x000000b0
        /*015c*/ 	.short	0x0100
        /*015e*/ 	.byte	0x08
	.zero		1


	//   ....[14]....
        /*0160*/ 	.word	0x00000330
        /*0164*/ 	.word	0x000000ff
        /*0168*/ 	.word	0x00000038
        /*016c*/ 	.short	0x0100
        /*016e*/ 	.byte	0x08
	.zero		1


	//   ....[15]....
        /*0170*/ 	.word	0x00000340
        /*0174*/ 	.word	0x000000ff
        /*0178*/ 	.word	0x000000b8
        /*017c*/ 	.short	0x0100
        /*017e*/ 	.byte	0x08
	.zero		1


	//   ....[16]....
        /*0180*/ 	.word	0x00000350
        /*0184*/ 	.word	0x000000ff
        /*0188*/ 	.word	0x00000040
        /*018c*/ 	.short	0x0100
        /*018e*/ 	.byte	0x08
	.zero		1


	//   ....[17]....
        /*0190*/ 	.word	0x00000360
        /*0194*/ 	.word	0x000000ff
        /*0198*/ 	.word	0x000000c0
        /*019c*/ 	.short	0x0100
        /*019e*/ 	.byte	0x08
	.zero		1


	//   ....[18]....
        /*01a0*/ 	.word	0x00000370
        /*01a4*/ 	.word	0x000000ff
        /*01a8*/ 	.word	0x00000048
        /*01ac*/ 	.short	0x0100
        /*01ae*/ 	.byte	0x08
	.zero		1


	//   ....[19]....
        /*01b0*/ 	.word	0x00000380
        /*01b4*/ 	.word	0x000000ff
        /*01b8*/ 	.word	0x000000c8
        /*01bc*/ 	.short	0x0100
        /*01be*/ 	.byte	0x08
	.zero		1


	//   ....[20]....
        /*01c0*/ 	.word	0x00000390
        /*01c4*/ 	.word	0x000000ff
        /*01c8*/ 	.word	0x00000050
        /*01cc*/ 	.short	0x0100
        /*01ce*/ 	.byte	0x08
	.zero		1


	//   ....[21]....
        /*01d0*/ 	.word	0x000003a0
        /*01d4*/ 	.word	0x000000ff
        /*01d8*/ 	.word	0x000000d0
        /*01dc*/ 	.short	0x0100
        /*01de*/ 	.byte	0x08
	.zero		1


	//   ....[22]....
        /*01e0*/ 	.word	0x000003b0
        /*01e4*/ 	.word	0x000000ff
        /*01e8*/ 	.word	0x00000058
        /*01ec*/ 	.short	0x0100
        /*01ee*/ 	.byte	0x08
	.zero		1


	//   ....[23]....
        /*01f0*/ 	.word	0x000003c0
        /*01f4*/ 	.word	0x000000ff
        /*01f8*/ 	.word	0x000000d8
        /*01fc*/ 	.short	0x0100
        /*01fe*/ 	.byte	0x08
	.zero		1


	//   ....[24]....
        /*0200*/ 	.word	0x000003d0
        /*0204*/ 	.word	0x000000ff
        /*0208*/ 	.word	0x00000060
        /*020c*/ 	.short	0x0100
        /*020e*/ 	.byte	0x08
	.zero		1


	//   ....[25]....
        /*0210*/ 	.word	0x000003e0
        /*0214*/ 	.word	0x000000ff
        /*0218*/ 	.word	0x000000e0
        /*021c*/ 	.short	0x0100
        /*021e*/ 	.byte	0x08
	.zero		1


	//   ....[26]....
        /*0220*/ 	.word	0x000003f0
        /*0224*/ 	.word	0x000000ff
        /*0228*/ 	.word	0x00000068
        /*022c*/ 	.short	0x0100
        /*022e*/ 	.byte	0x08
	.zero		1


	//   ....[27]....
        /*0230*/ 	.word	0x00000400
        /*0234*/ 	.word	0x000000ff
        /*0238*/ 	.word	0x000000e8
        /*023c*/ 	.short	0x0100
        /*023e*/ 	.byte	0x08
	.zero		1


	//   ....[28]....
        /*0240*/ 	.word	0x00000410
        /*0244*/ 	.word	0x000000ff
        /*0248*/ 	.word	0x00000070
        /*024c*/ 	.short	0x0100
        /*024e*/ 	.byte	0x08
	.zero		1


	//   ....[29]....
        /*0250*/ 	.word	0x00000420
        /*0254*/ 	.word	0x000000ff
        /*0258*/ 	.word	0x000000f0
        /*025c*/ 	.short	0x0100
        /*025e*/ 	.byte	0x08
	.zero		1


	//   ....[30]....
        /*0260*/ 	.word	0x00000430
        /*0264*/ 	.word	0x000000ff
        /*0268*/ 	.word	0x00000078
        /*026c*/ 	.short	0x0100
        /*026e*/ 	.byte	0x08
	.zero		1


	//   ....[31]....
        /*0270*/ 	.word	0x00000440
        /*0274*/ 	.word	0x000000ff
        /*0278*/ 	.word	0x000000f8
        /*027c*/ 	.short	0x0100
        /*027e*/ 	.byte	0x08
	.zero		1


	//   ....[32]....
        /*0280*/ 	.word	0x000006d0
        /*0284*/ 	.word	0x000000ff
        /*0288*/ 	.word	0x00000110
        /*028c*/ 	.short	0x0100
        /*028e*/ 	.byte	0x06
	.zero		1


	//   ....[33]....
        /*0290*/ 	.word	0x00000730
        /*0294*/ 	.word	0x000000ff
        /*0298*/ 	.word	0x00000118
        /*029c*/ 	.short	0x0100
        /*029e*/ 	.byte	0x06
	.zero		1


	//   ....[34]....
        /*02a0*/ 	.word	0x00001380
        /*02a4*/ 	.word	0x00000003
        /*02a8*/ 	.word	0x00000000
        /*02ac*/ 	.short	0x010a
        /*02ae*/ 	.byte	0x3f
	.zero		1


	//   ....[35]....
        /*02b0*/ 	.word	0x000013c0
        /*02b4*/ 	.word	0x00000003
        /*02b8*/ 	.word	0x00000000
        /*02bc*/ 	.short	0x010a
        /*02be*/ 	.byte	0x3f
	.zero		1


	//   ....[36]....
        /*02c0*/ 	.word	0x00001dc0
        /*02c4*/ 	.word	0x000000ff
        /*02c8*/ 	.word	0x00000000
        /*02cc*/ 	.short	0x010a
        /*02ce*/ 	.byte	0x04
	.zero		1


	//   ....[37]....
        /*02d0*/ 	.word	0x00001e00
        /*02d4*/ 	.word	0x000000ff
        /*02d8*/ 	.word	0x00000000
        /*02dc*/ 	.short	0x010a
        /*02de*/ 	.byte	0x04
	.zero		1


	//   ....[38]....
        /*02e0*/ 	.word	0x000026d0
        /*02e4*/ 	.word	0x000000ff
        /*02e8*/ 	.word	0x00000000
        /*02ec*/ 	.short	0x0101
        /*02ee*/ 	.byte	0x04
	.zero		1


	//   ....[39]....
        /*02f0*/ 	.word	0x00002870
        /*02f4*/ 	.word	0x000000ff
        /*02f8*/ 	.word	0x00000000
        /*02fc*/ 	.short	0x0101
        /*02fe*/ 	.byte	0x04
	.zero		1


	//   ....[40]....
        /*0300*/ 	.word	0x0000e270
        /*0304*/ 	.word	0x0000000c
        /*0308*/ 	.word	0x00000080
        /*030c*/ 	.short	0x010a
        /*030e*/ 	.byte	0x3f
	.zero		1


	//   ....[41]....
        /*0310*/ 	.word	0x0000e630
        /*0314*/ 	.word	0x00000005
        /*0318*/ 	.word	0x00000118
        /*031c*/ 	.short	0x0101
        /*031e*/ 	.byte	0x3f
	.zero		1


	//   ....[42]....
        /*0320*/ 	.word	0x0000ed60
        /*0324*/ 	.word	0x00000007
        /*0328*/ 	.word	0x00000000
        /*032c*/ 	.short	0x010a
        /*032e*/ 	.byte	0x3f
	.zero		1


	//   ....[43]....
        /*0330*/ 	.word	0x0000ede0
        /*0334*/ 	.word	0x00000006
        /*0338*/ 	.word	0x00000000
        /*033c*/ 	.short	0x010a
        /*033e*/ 	.byte	0x3f
	.zero		1


	//   ....[44]....
        /*0340*/ 	.word	0x0000ee70
        /*0344*/ 	.word	0x00000007
        /*0348*/ 	.word	0x00000000
        /*034c*/ 	.short	0x010a
        /*034e*/ 	.byte	0x3f
	.zero		1


	//   ....[45]....
        /*0350*/ 	.word	0x0000ef00
        /*0354*/ 	.word	0x00000006
        /*0358*/ 	.word	0x00000000
        /*035c*/ 	.short	0x010a
        /*035e*/ 	.byte	0x3f
	.zero		1


	//   ....[46]....
        /*0360*/ 	.word	0x0000ef90
        /*0364*/ 	.word	0x00000007
        /*0368*/ 	.word	0x00000000
        /*036c*/ 	.short	0x010a
        /*036e*/ 	.byte	0x3f
	.zero		1


	//   ....[47]....
        /*0370*/ 	.word	0x0000f020
        /*0374*/ 	.word	0x00000006
        /*0378*/ 	.word	0x00000000
        /*037c*/ 	.short	0x010a
        /*037e*/ 	.byte	0x3f
	.zero		1


	//   ....[48]....
        /*0380*/ 	.word	0x0000f0b0
        /*0384*/ 	.word	0x00000007
        /*0388*/ 	.word	0x00000000
        /*038c*/ 	.short	0x010a
        /*038e*/ 	.byte	0x3f
	.zero		1


	//   ....[49]....
        /*0390*/ 	.word	0x0000f140
        /*0394*/ 	.word	0x00000006
        /*0398*/ 	.word	0x00000000
        /*039c*/ 	.short	0x010a
        /*039e*/ 	.byte	0x3f
	.zero		1


	//   ....[50]....
        /*03a0*/ 	.word	0x0000f1d0
        /*03a4*/ 	.word	0x00000007
        /*03a8*/ 	.word	0x00000000
        /*03ac*/ 	.short	0x010a
        /*03ae*/ 	.byte	0x3f
	.zero		1


	//   ....[51]....
        /*03b0*/ 	.word	0x0000f260
        /*03b4*/ 	.word	0x00000006
        /*03b8*/ 	.word	0x00000000
        /*03bc*/ 	.short	0x010a
        /*03be*/ 	.byte	0x3f
	.zero		1


	//   ....[52]....
        /*03c0*/ 	.word	0x0000f2f0
        /*03c4*/ 	.word	0x00000007
        /*03c8*/ 	.word	0x00000000
        /*03cc*/ 	.short	0x010a
        /*03ce*/ 	.byte	0x3f
	.zero		1


	//   ....[53]....
        /*03d0*/ 	.word	0x0000f380
        /*03d4*/ 	.word	0x00000006
        /*03d8*/ 	.word	0x00000000
        /*03dc*/ 	.short	0x010a
        /*03de*/ 	.byte	0x3f
	.zero		1


	//   ....[54]....
        /*03e0*/ 	.word	0x0000f410
        /*03e4*/ 	.word	0x00000007
        /*03e8*/ 	.word	0x00000000
        /*03ec*/ 	.short	0x010a
        /*03ee*/ 	.byte	0x3f
	.zero		1


	//   ....[55]....
        /*03f0*/ 	.word	0x0000f4a0
        /*03f4*/ 	.word	0x00000006
        /*03f8*/ 	.word	0x00000000
        /*03fc*/ 	.short	0x010a
        /*03fe*/ 	.byte	0x3f
	.zero		1


	//   ....[56]....
        /*0400*/ 	.word	0x0000f530
        /*0404*/ 	.word	0x00000007
        /*0408*/ 	.word	0x00000000
        /*040c*/ 	.short	0x010a
        /*040e*/ 	.byte	0x3f
	.zero		1


	//   ....[57]....
        /*0410*/ 	.word	0x0000f5c0
        /*0414*/ 	.word	0x00000005
        /*0418*/ 	.word	0x00000000
        /*041c*/ 	.short	0x010a
        /*041e*/ 	.byte	0x3f
	.zero		1


	//   ....[58]....
        /*0420*/ 	.word	0x0000f620
        /*0424*/ 	.word	0x00000003
        /*0428*/ 	.word	0x00000000
        /*042c*/ 	.short	0x010a
        /*042e*/ 	.byte	0x3f
	.zero		1


	//   ....[59]....
        /*0430*/ 	.word	0x0000f680
        /*0434*/ 	.word	0x00000005
        /*0438*/ 	.word	0x00000000
        /*043c*/ 	.short	0x010a
        /*043e*/ 	.byte	0x3f
	.zero		1


	//   ....[60]....
        /*0440*/ 	.word	0x0000f750
        /*0444*/ 	.word	0x0000000c
        /*0448*/ 	.word	0x00000080
        /*044c*/ 	.short	0x010a
        /*044e*/ 	.byte	0x3f
	.zero		1


	//   ....[61]....
        /*0450*/ 	.word	0x0000f820
        /*0454*/ 	.word	0x00000007
        /*0458*/ 	.word	0x00000000
        /*045c*/ 	.short	0x010a
        /*045e*/ 	.byte	0x3f
	.zero		1


	//   ....[62]....
        /*0460*/ 	.word	0x0000f870
        /*0464*/ 	.word	0x00000006
        /*0468*/ 	.word	0x00000000
        /*046c*/ 	.short	0x010a
        /*046e*/ 	.byte	0x3f
	.zero		1


	//   ....[63]....
        /*0470*/ 	.word	0x0000f8c0
        /*0474*/ 	.word	0x00000007
        /*0478*/ 	.word	0x00000000
        /*047c*/ 	.short	0x010a
        /*047e*/ 	.byte	0x3f
	.zero		1


	//   ....[64]....
        /*0480*/ 	.word	0x0000f910
        /*0484*/ 	.word	0x00000006
        /*0488*/ 	.word	0x00000000
        /*048c*/ 	.short	0x010a
        /*048e*/ 	.byte	0x3f
	.zero		1


	//   ....[65]....
        /*0490*/ 	.word	0x0000f960
        /*0494*/ 	.word	0x00000007
        /*0498*/ 	.word	0x00000000
        /*049c*/ 	.short	0x010a
        /*049e*/ 	.byte	0x3f
	.zero		1


	//   ....[66]....
        /*04a0*/ 	.word	0x0000f9b0
        /*04a4*/ 	.word	0x00000006
        /*04a8*/ 	.word	0x00000000
        /*04ac*/ 	.short	0x010a
        /*04ae*/ 	.byte	0x3f
	.zero		1


	//   ....[67]....
        /*04b0*/ 	.word	0x0000fa00
        /*04b4*/ 	.word	0x00000007
        /*04b8*/ 	.word	0x00000000
        /*04bc*/ 	.short	0x010a
        /*04be*/ 	.byte	0x3f
	.zero		1


	//   ....[68]....
        /*04c0*/ 	.word	0x0000fa50
        /*04c4*/ 	.word	0x00000006
        /*04c8*/ 	.word	0x00000000
        /*04cc*/ 	.short	0x010a
        /*04ce*/ 	.byte	0x3f
	.zero		1


	//   ....[69]....
        /*04d0*/ 	.word	0x0000faa0
        /*04d4*/ 	.word	0x00000007
        /*04d8*/ 	.word	0x00000000
        /*04dc*/ 	.short	0x010a
        /*04de*/ 	.byte	0x3f
	.zero		1


	//   ....[70]....
        /*04e0*/ 	.word	0x0000faf0
        /*04e4*/ 	.word	0x00000006
        /*04e8*/ 	.word	0x00000000
        /*04ec*/ 	.short	0x010a
        /*04ee*/ 	.byte	0x3f
	.zero		1


	//   ....[71]....
        /*04f0*/ 	.word	0x0000fb40
        /*04f4*/ 	.word	0x00000007
        /*04f8*/ 	.word	0x00000000
        /*04fc*/ 	.short	0x010a
        /*04fe*/ 	.byte	0x3f
	.zero		1


	//   ....[72]....
        /*0500*/ 	.word	0x0000fb90
        /*0504*/ 	.word	0x00000006
        /*0508*/ 	.word	0x00000000
        /*050c*/ 	.short	0x010a
        /*050e*/ 	.byte	0x3f
	.zero		1


	//   ....[73]....
        /*0510*/ 	.word	0x0000fbe0
        /*0514*/ 	.word	0x00000007
        /*0518*/ 	.word	0x00000000
        /*051c*/ 	.short	0x010a
        /*051e*/ 	.byte	0x3f
	.zero		1


	//   ....[74]....
        /*0520*/ 	.word	0x0000fc30
        /*0524*/ 	.word	0x00000006
        /*0528*/ 	.word	0x00000000
        /*052c*/ 	.short	0x010a
        /*052e*/ 	.byte	0x3f
	.zero		1


	//   ....[75]....
        /*0530*/ 	.word	0x0000fc80
        /*0534*/ 	.word	0x00000007
        /*0538*/ 	.word	0x00000000
        /*053c*/ 	.short	0x010a
        /*053e*/ 	.byte	0x3f
	.zero		1


	//----- nvinfo : EIATTR_NUM_MBARRIERS
	.align		4
.L_35:
        /*0540*/ 	.byte	0x03, 0x38
        /*0542*/ 	.short	0x0022


	//----- nvinfo : EIATTR_EXIT_INSTR_OFFSETS
	.align		4
        /*0544*/ 	.byte	0x04, 0x1c
        /*0546*/ 	.short	(.L_37 - .L_36)


	//   ....[0]....
.L_36:
        /*0548*/ 	.word	0x00000780


	//   ....[1]....
        /*054c*/ 	.word	0x00001060


	//   ....[2]....
        /*0550*/ 	.word	0x0000d8b0


	//   ....[3]....
        /*0554*/ 	.word	0x0000df00


	//   ....[4]....
        /*0558*/ 	.word	0x0000f610


	//----- nvinfo : EIATTR_MAX_THREADS
	.align		4
.L_37:
        /*055c*/ 	.byte	0x04, 0x05
        /*055e*/ 	.short	(.L_39 - .L_38)
.L_38:
        /*0560*/ 	.word	0x00000180
        /*0564*/ 	.word	0x00000001
        /*0568*/ 	.word	0x00000001


	//----- nvinfo : EIATTR_CRS_STACK_SIZE
	.align		4
.L_39:
        /*056c*/ 	.byte	0x04, 0x1e
        /*056e*/ 	.short	(.L_41 - .L_40)
.L_40:
        /*0570*/ 	.word	0x00000000


	//----- nvinfo : EIATTR_CBANK_PARAM_SIZE
	.align		4
.L_41:
        /*0574*/ 	.byte	0x03, 0x19
        /*0576*/ 	.short	0x0470


	//----- nvinfo : EIATTR_PARAM_CBANK
	.align		4
        /*0578*/ 	.byte	0x04, 0x0a
        /*057a*/ 	.short	(.L_43 - .L_42)
	.align		4
.L_42:
        /*057c*/ 	.word	index@(.nv.constant0._ZN7cutlass13device_kernelINS_4gemm6kernel13GemmUniversalIN4cute5tupleIJiiiiEEENS1_10collective13CollectiveMmaINS1_34MainloopSm90TmaGmmaWarpSpecializedILi16ENS5_IJNS4_1CILi1EEESB_SB_EEENS1_35KernelTmaWarpSpecializedCooperativeEEENS5_IJNSA_ILi256EEENSA_ILi176EEENSA_ILi16EEEEEENS_10bfloat16_tENS5_IJlSB_lEEESJ_SK_NS4_8TiledMMAINS4_8MMA_AtomIJNS4_4SM904GMMA27MMA_64x16x16_F32BF16BF16_SSILNSO_5MajorE0ELSQ_0ELNSO_7ScaleInE1ELSR_1EEEEEENS4_6LayoutINS5_IJNSA_ILi2EEESB_SB_EEENS5_IJSB_NSA_ILi0EEESX_EEEEENS5_IJNS4_10UnderscoreES10_S10_EEEEENS4_13SM90_TMA_LOADENS4_14ComposedLayoutINS4_7SwizzleILi1ELi4ELi3EEENS4_18smem_ptr_flag_bitsILi16EEENSU_INS5_IJNSA_ILi8EEESH_EEENS5_IJSH_SB_EEEEEEEvNS4_8identityES13_S1D_vS1E_EENS_8epilogue10collective6detail29Sm90TmaWarpSpecializedAdapterINS1H_15DefaultEpilogueISJ_SK_SK_NS1G_6thread17LinearCombinationISJ_Li1EffLNS1L_9ScaleType4KindE0ELNS_15FloatRoundStyleE2ESJ_EENS1_15EpilogueDefaultEEEEEvvEEEEvNT_6ParamsE)
        /*0580*/ 	.short	0x0210
        /*0582*/ 	.short	0x0470


	//----- nvinfo : EIATTR_SW_WAR
	.align		4
.L_43:
        /*0584*/ 	.byte	0x04, 0x36
        /*0586*/ 	.short	(.L_45 - .L_44)
.L_44:
        /*0588*/ 	.word	0x00000008
.L_45:


//--------------------- .nv.callgraph             --------------------------
	.section	.nv.callgraph,"",@"SHT_CUDA_CALLGRAPH"
	.align	4
	.sectionentsize	8
	.align		4
        /*0000*/ 	.word	0x00000000
	.align		4
        /*0004*/ 	.word	0xffffffff
	.align		4
        /*0008*/ 	.word	index@(_ZN7cutlass13device_kernelINS_4gemm6kernel13GemmUniversalIN4cute5tupleIJiiiiEEENS1_10collective13CollectiveMmaINS1_34MainloopSm90TmaGmmaWarpSpecializedILi16ENS5_IJNS4_1CILi1EEESB_SB_EEENS1_35KernelTmaWarpSpecializedCooperativeEEENS5_IJNSA_ILi256EEENSA_ILi176EEENSA_ILi16EEEEEENS_10bfloat16_tENS5_IJlSB_lEEESJ_SK_NS4_8TiledMMAINS4_8MMA_AtomIJNS4_4SM904GMMA27MMA_64x16x16_F32BF16BF16_SSILNSO_5MajorE0ELSQ_0ELNSO_7ScaleInE1ELSR_1EEEEEENS4_6LayoutINS5_IJNSA_ILi2EEESB_SB_EEENS5_IJSB_NSA_ILi0EEESX_EEEEENS5_IJNS4_10UnderscoreES10_S10_EEEEENS4_13SM90_TMA_LOADENS4_14ComposedLayoutINS4_7SwizzleILi1ELi4ELi3EEENS4_18smem_ptr_flag_bitsILi16EEENSU_INS5_IJNSA_ILi8EEESH_EEENS5_IJSH_SB_EEEEEEEvNS4_8identityES13_S1D_vS1E_EENS_8epilogue10collective6detail29Sm90TmaWarpSpecializedAdapterINS1H_15DefaultEpilogueISJ_SK_SK_NS1G_6thread17LinearCombinationISJ_Li1EffLNS1L_9ScaleType4KindE0ELNS_15FloatRoundStyleE2ESJ_EENS1_15EpilogueDefaultEEEEEvvEEEEvNT_6ParamsE)
	.align		4
        /*000c*/ 	.word	index@(__assertfail)
	.align		4
        /*0010*/ 	.word	0x00000000
	.align		4
        /*0014*/ 	.word	0xfffffffe
	.align		4
        /*0018*/ 	.word	0x00000000
	.align		4
        /*001c*/ 	.word	0xfffffffd
	.align		4
        /*0020*/ 	.word	0x00000000
	.align		4
        /*0024*/ 	.word	0xfffffffc


//--------------------- .nv.constant4             --------------------------
	.section	.nv.constant4,"a",@progbits
	.align	8
	.align		8
.nv.constant4:
        /*0000*/ 	.dword	__assertfail
	.align		8
        /*0008*/ 	.dword	__unnamed_1
	.align		8
        /*0010*/ 	.dword	_ZN40_INTERNAL_da455012_4_k_cu_0e2110d2_176094cuda3std3__45__cpo5beginE
	.align		8
        /*0018*/ 	.dword	_ZN40_INTERNAL_da455012_4_k_cu_0e2110d2_176094cuda3std3__45__cpo3endE
	.align		8
        /*0020*/ 	.dword	_ZN40_INTERNAL_da455012_4_k_cu_0e2110d2_176094cuda3std3__45__cpo6cbeginE
	.align		8
        /*0028*/ 	.dword	_ZN40_INTERNAL_da455012_4_k_cu_0e2110d2_176094cuda3std3__45__cpo4cendE
	.align		8
        /*0030*/ 	.dword	_ZN40_INTERNAL_da455012_4_k_cu_0e2110d2_176094cuda3std3__442_GLOBAL__N__da455012_4_k_cu_0e2110d2_176096ignoreE
	.align		8
        /*0038*/ 	.dword	_ZN40_INTERNAL_da455012_4_k_cu_0e2110d2_176094cuda3std3__419piecewise_constructE
	.align		8
        /*0040*/ 	.dword	_ZN40_INTERNAL_da455012_4_k_cu_0e2110d2_176094cuda3std3__48in_placeE
	.align		8
        /*0048*/ 	.dword	_ZN40_INTERNAL_da455012_4_k_cu_0e2110d2_176094cuda3std6ranges3__45__cpo4swapE
	.align		8
        /*0050*/ 	.dword	_ZN40_INTERNAL_da455012_4_k_cu_0e2110d2_176094cuda3std6ranges3__45__cpo9iter_moveE
	.align		8
        /*0058*/ 	.dword	_ZN40_INTERNAL_da455012_4_k_cu_0e2110d2_176094cute7productE
	.align		8
        /*0060*/ 	.dword	_ZN40_INTERNAL_da455012_4_k_cu_0e2110d2_176094cute1_E
	.align		8
        /*0068*/ 	.dword	$str$22
	.align		8
        /*0070*/ 	.dword	$str$23


//--------------------- .text._ZN7cutlass13device_kernelINS_4gemm6kernel13GemmUniversalIN4cute5tupleIJiiiiEEENS1_10collective13CollectiveMmaINS1_34MainloopSm90TmaGmmaWarpSpecializedILi16ENS5_IJNS4_1CILi1EEESB_SB_EEENS1_35KernelTmaWarpSpecializedCooperativeEEENS5_IJNSA_ILi256EEENSA_ILi176EEENSA_ILi16EEEEEENS_10bfloat16_tENS5_IJlSB_lEEESJ_SK_NS4_8TiledMMAINS4_8MMA_AtomIJNS4_4SM904GMMA27MMA_64x16x16_F32BF16BF16_SSILNSO_5MajorE0ELSQ_0ELNSO_7ScaleInE1ELSR_1EEEEEENS4_6LayoutINS5_IJNSA_ILi2EEESB_SB_EEENS5_IJSB_NSA_ILi0EEESX_EEEEENS5_IJNS4_10UnderscoreES10_S10_EEEEENS4_13SM90_TMA_LOADENS4_14ComposedLayoutINS4_7SwizzleILi1ELi4ELi3EEENS4_18smem_ptr_flag_bitsILi16EEENSU_INS5_IJNSA_ILi8EEESH_EEENS5_IJSH_SB_EEEEEEEvNS4_8identityES13_S1D_vS1E_EENS_8epilogue10collective6detail29Sm90TmaWarpSpecializedAdapterINS1H_15DefaultEpilogueISJ_SK_SK_NS1G_6thread17LinearCombinationISJ_Li1EffLNS1L_9ScaleType4KindE0ELNS_15FloatRoundStyleE2ESJ_EENS1_15EpilogueDefaultEEEEEvvEEEEvNT_6ParamsE --------------------------
	.section	.text._ZN7cutlass13device_kernelINS_4gemm6kernel13GemmUniversalIN4cute5tupleIJiiiiEEENS1_10collective13CollectiveMmaINS1_34MainloopSm90TmaGmmaWarpSpecializedILi16ENS5_IJNS4_1CILi1EEESB_SB_EEENS1_35KernelTmaWarpSpecializedCooperativeEEENS5_IJNSA_ILi256EEENSA_ILi176EEENSA_ILi16EEEEEENS_10bfloat16_tENS5_IJlSB_lEEESJ_SK_NS4_8TiledMMAINS4_8MMA_AtomIJNS4_4SM904GMMA27MMA_64x16x16_F32BF16BF16_SSILNSO_5MajorE0ELSQ_0ELNSO_7ScaleInE1ELSR_1EEEEEENS4_6LayoutINS5_IJNSA_ILi2EEESB_SB_EEENS5_IJSB_NSA_ILi0EEESX_EEEEENS5_IJNS4_10UnderscoreES10_S10_EEEEENS4_13SM90_TMA_LOADENS4_14ComposedLayoutINS4_7SwizzleILi1ELi4ELi3EEENS4_18smem_ptr_flag_bitsILi16EEENSU_INS5_IJNSA_ILi8EEESH_EEENS5_IJSH_SB_EEEEEEEvNS4_8identityES13_S1D_vS1E_EENS_8epilogue10collective6detail29Sm90TmaWarpSpecializedAdapterINS1H_15DefaultEpilogueISJ_SK_SK_NS1G_6thread17LinearCombinationISJ_Li1EffLNS1L_9ScaleType4KindE0ELNS_15FloatRoundStyleE2ESJ_EENS1_15EpilogueDefaultEEEEEvvEEEEvNT_6ParamsE,"ax",@progbits
	.align	128
.text._ZN7cutlass13device_kernelINS_4gemm6kernel13GemmUniversalIN4cute5tupleIJiiiiEEENS1_10collective13CollectiveMmaINS1_34MainloopSm90TmaGmmaWarpSpecializedILi16ENS5_IJNS4_1CILi1EEESB_SB_EEENS1_35KernelTmaWarpSpecializedCooperativeEEENS5_IJNSA_ILi256EEENSA_ILi176EEENSA_ILi16EEEEEENS_10bfloat16_tENS5_IJlSB_lEEESJ_SK_NS4_8TiledMMAINS4_8MMA_AtomIJNS4_4SM904GMMA27MMA_64x16x16_F32BF16BF16_SSILNSO_5MajorE0ELSQ_0ELNSO_7ScaleInE1ELSR_1EEEEEENS4_6LayoutINS5_IJNSA_ILi2EEESB_SB_EEENS5_IJSB_NSA_ILi0EEESX_EEEEENS5_IJNS4_10UnderscoreES10_S10_EEEEENS4_13SM90_TMA_LOADENS4_14ComposedLayoutINS4_7SwizzleILi1ELi4ELi3EEENS4_18smem_ptr_flag_bitsILi16EEENSU_INS5_IJNSA_ILi8EEESH_EEENS5_IJSH_SB_EEEEEEEvNS4_8identityES13_S1D_vS1E_EENS_8epilogue10collective6detail29Sm90TmaWarpSpecializedAdapterINS1H_15DefaultEpilogueISJ_SK_SK_NS1G_6thread17LinearCombinationISJ_Li1EffLNS1L_9ScaleType4KindE0ELNS_15FloatRoundStyleE2ESJ_EENS1_15EpilogueDefaultEEEEEvvEEEEvNT_6ParamsE:
        .type           _ZN7cutlass13device_kernelINS_4gemm6kernel13GemmUniversalIN4cute5tupleIJiiiiEEENS1_10collective13CollectiveMmaINS1_34MainloopSm90TmaGmmaWarpSpecializedILi16ENS5_IJNS4_1CILi1EEESB_SB_EEENS1_35KernelTmaWarpSpecializedCooperativeEEENS5_IJNSA_ILi256EEENSA_ILi176EEENSA_ILi16EEEEEENS_10bfloat16_tENS5_IJlSB_lEEESJ_SK_NS4_8TiledMMAINS4_8MMA_AtomIJNS4_4SM904GMMA27MMA_64x16x16_F32BF16BF16_SSILNSO_5MajorE0ELSQ_0ELNSO_7ScaleInE1ELSR_1EEEEEENS4_6LayoutINS5_IJNSA_ILi2EEESB_SB_EEENS5_IJSB_NSA_ILi0EEESX_EEEEENS5_IJNS4_10UnderscoreES10_S10_EEEEENS4_13SM90_TMA_LOADENS4_14ComposedLayoutINS4_7SwizzleILi1ELi4ELi3EEENS4_18smem_ptr_flag_bitsILi16EEENSU_INS5_IJNSA_ILi8EEESH_EEENS5_IJSH_SB_EEEEEEEvNS4_8identityES13_S1D_vS1E_EENS_8epilogue10collective6detail29Sm90TmaWarpSpecializedAdapterINS1H_15DefaultEpilogueISJ_SK_SK_NS1G_6thread17LinearCombinationISJ_Li1EffLNS1L_9ScaleType4KindE0ELNS_15FloatRoundStyleE2ESJ_EENS1_15EpilogueDefaultEEEEEvvEEEEvNT_6ParamsE,@function
        .size           _ZN7cutlass13device_kernelINS_4gemm6kernel13GemmUniversalIN4cute5tupleIJiiiiEEENS1_10collective13CollectiveMmaINS1_34MainloopSm90TmaGmmaWarpSpecializedILi16ENS5_IJNS4_1CILi1EEESB_SB_EEENS1_35KernelTmaWarpSpecializedCooperativeEEENS5_IJNSA_ILi256EEENSA_ILi176EEENSA_ILi16EEEEEENS_10bfloat16_tENS5_IJlSB_lEEESJ_SK_NS4_8TiledMMAINS4_8MMA_AtomIJNS4_4SM904GMMA27MMA_64x16x16_F32BF16BF16_SSILNSO_5MajorE0ELSQ_0ELNSO_7ScaleInE1ELSR_1EEEEEENS4_6LayoutINS5_IJNSA_ILi2EEESB_SB_EEENS5_IJSB_NSA_ILi0EEESX_EEEEENS5_IJNS4_10UnderscoreES10_S10_EEEEENS4_13SM90_TMA_LOADENS4_14ComposedLayoutINS4_7SwizzleILi1ELi4ELi3EEENS4_18smem_ptr_flag_bitsILi16EEENSU_INS5_IJNSA_ILi8EEESH_EEENS5_IJSH_SB_EEEEEEEvNS4_8identityES13_S1D_vS1E_EENS_8epilogue10collective6detail29Sm90TmaWarpSpecializedAdapterINS1H_15DefaultEpilogueISJ_SK_SK_NS1G_6thread17LinearCombinationISJ_Li1EffLNS1L_9ScaleType4KindE0ELNS_15FloatRoundStyleE2ESJ_EENS1_15EpilogueDefaultEEEEEvvEEEEvNT_6ParamsE,(.L_x_441 - _ZN7cutlass13device_kernelINS_4gemm6kernel13GemmUniversalIN4cute5tupleIJiiiiEEENS1_10collective13CollectiveMmaINS1_34MainloopSm90TmaGmmaWarpSpecializedILi16ENS5_IJNS4_1CILi1EEESB_SB_EEENS1_35KernelTmaWarpSpecializedCooperativeEEENS5_IJNSA_ILi256EEENSA_ILi176EEENSA_ILi16EEEEEENS_10bfloat16_tENS5_IJlSB_lEEESJ_SK_NS4_8TiledMMAINS4_8MMA_AtomIJNS4_4SM904GMMA27MMA_64x16x16_F32BF16BF16_SSILNSO_5MajorE0ELSQ_0ELNSO_7ScaleInE1ELSR_1EEEEEENS4_6LayoutINS5_IJNSA_ILi2EEESB_SB_EEENS5_IJSB_NSA_ILi0EEESX_EEEEENS5_IJNS4_10UnderscoreES10_S10_EEEEENS4_13SM90_TMA_LOADENS4_14ComposedLayoutINS4_7SwizzleILi1ELi4ELi3EEENS4_18smem_ptr_flag_bitsILi16EEENSU_INS5_IJNSA_ILi8EEESH_EEENS5_IJSH_SB_EEEEEEEvNS4_8identityES13_S1D_vS1E_EENS_8epilogue10collective6detail29Sm90TmaWarpSpecializedAdapterINS1H_15DefaultEpilogueISJ_SK_SK_NS1G_6thread17LinearCombinationISJ_Li1EffLNS1L_9ScaleType4KindE0ELNS_15FloatRoundStyleE2ESJ_EENS1_15EpilogueDefaultEEEEEvvEEEEvNT_6ParamsE)
        .other          _ZN7cutlass13device_kernelINS_4gemm6kernel13GemmUniversalIN4cute5tupleIJiiiiEEENS1_10collective13CollectiveMmaINS1_34MainloopSm90TmaGmmaWarpSpecializedILi16ENS5_IJNS4_1CILi1EEESB_SB_EEENS1_35KernelTmaWarpSpecializedCooperativeEEENS5_IJNSA_ILi256EEENSA_ILi176EEENSA_ILi16EEEEEENS_10bfloat16_tENS5_IJlSB_lEEESJ_SK_NS4_8TiledMMAINS4_8MMA_AtomIJNS4_4SM904GMMA27MMA_64x16x16_F32BF16BF16_SSILNSO_5MajorE0ELSQ_0ELNSO_7ScaleInE1ELSR_1EEEEEENS4_6LayoutINS5_IJNSA_ILi2EEESB_SB_EEENS5_IJSB_NSA_ILi0EEESX_EEEEENS5_IJNS4_10UnderscoreES10_S10_EEEEENS4_13SM90_TMA_LOADENS4_14ComposedLayoutINS4_7SwizzleILi1ELi4ELi3EEENS4_18smem_ptr_flag_bitsILi16EEENSU_INS5_IJNSA_ILi8EEESH_EEENS5_IJSH_SB_EEEEEEEvNS4_8identityES13_S1D_vS1E_EENS_8epilogue10collective6detail29Sm90TmaWarpSpecializedAdapterINS1H_15DefaultEpilogueISJ_SK_SK_NS1G_6thread17LinearCombinationISJ_Li1EffLNS1L_9ScaleType4KindE0ELNS_15FloatRoundStyleE2ESJ_EENS1_15EpilogueDefaultEEEEEvvEEEEvNT_6ParamsE,@"STO_CUDA_ENTRY STV_DEFAULT"
_ZN7cutlass13device_kernelINS_4gemm6kernel13GemmUniversalIN4cute5tupleIJiiiiEEENS1_10collective13CollectiveMmaINS1_34MainloopSm90TmaGmmaWarpSpecializedILi16ENS5_IJNS4_1CILi1EEESB_SB_EEENS1_35KernelTmaWarpSpecializedCooperativeEEENS5_IJNSA_ILi256EEENSA_ILi176EEENSA_ILi16EEEEEENS_10bfloat16_tENS5_IJlSB_lEEESJ_SK_NS4_8TiledMMAINS4_8MMA_AtomIJNS4_4SM904GMMA27MMA_64x16x16_F32BF16BF16_SSILNSO_5MajorE0ELSQ_0ELNSO_7ScaleInE1ELSR_1EEEEEENS4_6LayoutINS5_IJNSA_ILi2EEESB_SB_EEENS5_IJSB_NSA_ILi0EEESX_EEEEENS5_IJNS4_10UnderscoreES10_S10_EEEEENS4_13SM90_TMA_LOADENS4_14ComposedLayoutINS4_7SwizzleILi1ELi4ELi3EEENS4_18smem_ptr_flag_bitsILi16EEENSU_INS5_IJNSA_ILi8EEESH_EEENS5_IJSH_SB_EEEEEEEvNS4_8identityES13_S1D_vS1E_EENS_8epilogue10collective6detail29Sm90TmaWarpSpecializedAdapterINS1H_15DefaultEpilogueISJ_SK_SK_NS1G_6thread17LinearCombinationISJ_Li1EffLNS1L_9ScaleType4KindE0ELNS_15FloatRoundStyleE2ESJ_EENS1_15EpilogueDefaultEEEEEvvEEEEvNT_6ParamsE:
[----:B------:R-:W0:Y:S01]  /*0000*/  LDC R1, c[0x0][0x28] ;  /* 0x00000a00ff017b82 */ /* 0x000e220000000800 */
[----:B------:R-:W1:Y:S01]  /*0010*/  S2R R3, SR_TID.X ;  /* 0x0000000000037919 */ /* 0x000e620000002100 */
[----:B------:R-:W-:Y:S01]  /*0020*/  ELECT P0, URZ, PT ;  /* 0x00000000003f782f */ /* 0x000fe20003800000 */
[----:B------:R-:W-:Y:S01]  /*0030*/  BSSY B0, `(.L_x_0) ;  /* 0x000000f000007945 */ /* 0x000fe20003800000 */
[--C-:B-1----:R-:W-:Y:S02]  /*0040*/  SHF.R.U32.HI R0, RZ, 0x5, R3.reuse ;  /* 0x00000005ff007819 */ /* 0x102fe40000011603 */
[----:B------:R-:W-:-:S03]  /*0050*/  SHF.R.U32.HI R3, RZ, 0x7, R3 ;  /* 0x00000007ff037819 */ /* 0x000fc60000011603 */
[----:B------:R-:W1:Y:S04]  /*0060*/  SHFL.IDX PT, R2, R0, RZ, 0x1f ;  /* 0x00001fff00027589 */ /* 0x000e6800000e0000 */
[----:B------:R2:W3:Y:S01]  /*0070*/  SHFL.IDX PT, R8, R3, RZ, 0x1f ;  /* 0x00001fff03087589 */ /* 0x0004e200000e0000 */
[----:B-1----:R-:W-:-:S13]  /*0080*/  ISETP.NE.OR P0, PT, R2, RZ, !P0 ;  /* 0x000000ff0200720c */ /* 0x002fda0004705670 */
[----:B0-23--:R-:W-:Y:S05]  /*0090*/  @P0 BRA `(.L_x_1) ;  /* 0x0000000000200947 */ /* 0x00dfea0003800000 */
[----:B------:R-:W-:Y:S02]  /*00a0*/  ULDC.64 UR4, c[0x0][0x198] ;  /* 0x0000660000047ab9 */ /* 0x000fe40000000a00 */
[----:B------:R-:W-:Y:S02]  /*00b0*/  UIADD3 UR6, UP0, UR4, 0xf0, URZ ;  /* 0x000000f004067890 */ /* 0x000fe4000ff1e03f */
[----:B------:R-:W-:Y:S02]  /*00c0*/  UIADD3 UR4, UP1, UR4, 0x1f0, URZ ;  /* 0x000001f004047890 */ /* 0x000fe4000ff3e03f */
[----:B------:R-:W-:Y:S02]  /*00d0*/  UIADD3.X UR7, URZ, UR5, URZ, UP0, !UPT ;  /* 0x000000053f077290 */ /* 0x000fe400087fe43f */
[----:B------:R-:W-:-:S07]  /*00e0*/  UIADD3.X UR5, URZ, UR5, URZ, UP1, !UPT ;  /* 0x000000053f057290 */ /* 0x000fce0008ffe43f */
[----:B------:R0:W-:Y:S02]  /*00f0*/  UTMACCTL.PF [UR6] ;  /* 0x00000000060079b9 */ /* 0x0001e40008040000 */
[----:B------:R0:W-:Y:S02]  /*0100*/  UTMACCTL.PF [UR4] ;  /* 0x00000000040079b9 */ /* 0x0001e40008040000 */
[----:B0-----:R-:W-:Y:S01]  /*0110*/  NOP ;  /* 0x0000000000007918 */ /* 0x001fe20000000000 */
.L_x_1:
[----:B------:R-:W-:Y:S05]  /*0120*/  BSYNC B0 ;  /* 0x0000000000007941 */ /* 0x000fea0003800000 */
.L_x_0:
[----:B------:R-:W0:Y:S02]  /*0130*/  SHFL.IDX PT, R3, R0, RZ, 0x1f ;  /* 0x00001fff00037589 */ /* 0x000e2400000e0000 */
[----:B0-----:R-:W-:-:S13]  /*0140*/  ISETP.NE.AND P0, PT, R3, RZ, PT ;  /* 0x000000ff0300720c */ /* 0x001fda0003f05270 */
[----:B------:R-:W-:Y:S05]  /*0150*/  @P0 BRA `(.L_x_2) ;  /* 0x0000000000c40947 */ /* 0x000fea0003800000 */
[----:B------:R-:W-:Y:S01]  /*0160*/  ELECT P0, URZ, PT ;  /* 0x00000000003f782f */ /* 0x000fe20003800000 */
[----:B------:R-:W-:-:S12]  /*0170*/  BSSY B0, `(.L_x_2) ;  /* 0x000002f000007945 */ /* 0x000fd80003800000 */
[----:B------:R-:W-:Y:S05]  /*0180*/  @!P0 BRA `(.L_x_3) ;  /* 0x0000000000b48947 */ /* 0x000fea0003800000 */
[----:B------:R-:W0:Y:S01]  /*0190*/  S2UR UR8, SR_CgaCtaId ;  /* 0x00000000000879c3 */ /* 0x000e220000008800 */
[----:B------:R-:W-:Y:S01]  /*01a0*/  UMOV UR4, 0x400 ;  /* 0x0000040000047882 */ /* 0x000fe20000000000 */
[----:B------:R-:W-:Y:S01]  /*01b0*/  UMOV UR5, 0x1 ;  /* 0x0000000100057882 */ /* 0x000fe20000000000 */
[----:B------:R-:W-:Y:S02]  /*01c0*/  UMOV UR6, 0x100 ;  /* 0x0000010000067882 */ /* 0x000fe40000000000 */
[----:B------:R-:W-:-:S04]  /*01d0*/  UIADD3 UR6, -UR6, 0x100000, URZ ;  /* 0x0010000006067890 */ /* 0x000fc8000fffe13f */
[----:B------:R-:W-:Y:S02]  /*01e0*/  USHF.L.U32 UR7, UR6, 0xb, URZ ;  /* 0x0000000b06077899 */ /* 0x000fe4000800063f */
[----:B------:R-:W-:Y:S02]  /*01f0*/  USHF.L.U32 UR6, UR6, 0x1, URZ ;  /* 0x0000000106067899 */ /* 0x000fe4000800063f */
[----:B0-----:R-:W-:Y:S02]  /*0200*/  ULEA UR8, UR8, UR4, 0x18 ;  /* 0x0000000408087291 */ /* 0x001fe4000f8ec03f */
[----:B------:R-:W-:-:S04]  /*0210*/  UIADD3 UR4, -UR5, 0x100000, URZ ;  /* 0x0010000005047890 */ /* 0x000fc8000fffe13f */
[----:B------:R-:W-:Y:S02]  /*0220*/  USHF.L.U32 UR5, UR4, 0xb, URZ ;  /* 0x0000000b04057899 */ /* 0x000fe4000800063f */
[----:B------:R-:W-:Y:S01]  /*0230*/  USHF.L.U32 UR4, UR4, 0x1, URZ ;  /* 0x0000000104047899 */ /* 0x000fe2000800063f */
[----:B------:R-:W0:Y:S11]  /*0240*/  FENCE.VIEW.ASYNC.S ;  /* 0x00000000000073c6 */ /* 0x000e360000000000 */
[----:B0-----:R0:W1:Y:S01]  /*0250*/  SYNCS.EXCH.64 URZ, [UR8], UR4 ;  /* 0x00000004083f75b2 */ /* 0x0010620008000100 */
[----:B------:R0:W2:Y:S01]  /*0260*/  SYNCS.EXCH.64 URZ, [UR8+0x80], UR6 ;  /* 0x00008006083f75b2 */ /* 0x0000a20008000100 */
[----:B------:R0:W3:Y:S01]  /*0270*/  SYNCS.EXCH.64 URZ, [UR8+0x8], UR4 ;  /* 0x00000804083f75b2 */ /* 0x0000e20008000100 */
[----:B------:R0:W4:Y:S01]  /*0280*/  SYNCS.EXCH.64 URZ, [UR8+0x88], UR6 ;  /* 0x00008806083f75b2 */ /* 0x0001220008000100 */
[----:B------:R0:W0:Y:S01]  /*0290*/  SYNCS.EXCH.64 URZ, [UR8+0x10], UR4 ;  /* 0x00001004083f75b2 */ /* 0x0000220008000100 */
        /* <DEDUP_REMOVED lines=27> */
[----:B-1234-:R-:W-:Y:S01]  /*0450*/  NOP ;  /* 0x0000000000007918 */ /* 0x01efe20000000000 */
.L_x_3:
[----:B0-----:R-:W-:Y:S05]  /*0460*/  BSYNC B0 ;  /* 0x0000000000007941 */ /* 0x001fea0003800000 */
.L_x_2:
[----:B------:R-:W0:Y:S01]  /*0470*/  SHFL.IDX PT, R0, R0, RZ, 0x1f ;  /* 0x00001fff00007589 */ /* 0x000e2200000e0000 */
[----:B------:R-:W-:Y:S01]  /*0480*/  ELECT P0, URZ, PT ;  /* 0x00000000003f782f */ /* 0x000fe20003800000 */
[----:B------:R-:W1:Y:S01]  /*0490*/  LDC R4, c[0x0][0x65c] ;  /* 0x00019700ff047b82 */ /* 0x000e620000000800 */
[----:B------:R-:W-:Y:S01]  /*04a0*/  SHF.R.S32.HI R5, RZ, 0x1f, R2 ;  /* 0x0000001fff057819 */ /* 0x000fe20000011402 */
[----:B------:R-:W2:Y:S01]  /*04b0*/  S2R R3, SR_CTAID.Y ;  /* 0x0000000000037919 */ /* 0x000ea20000002600 */
[----:B------:R-:W-:Y:S01]  /*04c0*/  UMOV UR4, 0x20 ;  /* 0x0000002000047882 */ /* 0x000fe20000000000 */
[----:B------:R-:W-:Y:S01]  /*04d0*/  ISETP.NE.AND P2, PT, R8, RZ, PT ;  /* 0x000000ff0800720c */ /* 0x000fe20003f45270 */
[----:B------:R-:W-:Y:S01]  /*04e0*/  NOP ;  /* 0x0000000000007918 */ /* 0x000fe20000000000 */
[----:B------:R-:W-:Y:S01]  /*04f0*/  LEA.HI R5, R5, R2, RZ, 0x2 ;  /* 0x0000000205057211 */ /* 0x000fe200078f10ff */
[----:B------:R-:W-:-:S03]  /*0500*/  NOP ;  /* 0x0000000000007918 */ /* 0x000fc60000000000 */
[----:B------:R-:W-:Y:S02]  /*0510*/  LOP3.LUT R5, R5, 0xfffffffc, RZ, 0xc0, !PT ;  /* 0xfffffffc05057812 */ /* 0x000fe400078ec0ff */
[----:B0-----:R-:W-:-:S03]  /*0520*/  ISETP.NE.OR P0, PT, R0, RZ, !P0 ;  /* 0x000000ff0000720c */ /* 0x001fc60004705670 */
[----:B------:R-:W-:Y:S01]  /*0530*/  IMAD.IADD R0, R2, 0x1, -R5 ;  /* 0x0000000102007824 */ /* 0x000fe200078e0a05 */
[----:B-1----:R-:W-:Y:S01]  /*0540*/  ISETP.NE.AND P3, PT, R4, 0x1, PT ;  /* 0x000000010400780c */ /* 0x002fe20003f65270 */
[----:B------:R-:W-:Y:S01]  /*0550*/  IMAD.MOV.U32 R5, RZ, RZ, RZ ;  /* 0x000000ffff057224 */ /* 0x000fe200078e00ff */
[----:B------:R-:W0:Y:S07]  /*0560*/  S2R R4, SR_CTAID.X ;  /* 0x0000000000047919 */ /* 0x000e2e0000002500 */
[----:B------:R-:W-:Y:S01]  /*0570*/  VOTEU.ALL UP0, P0 ;  /* 0x00000000003f7886 */ /* 0x000fe20000000000 */
[----:B------:R-:W-:-:S03]  /*0580*/  VOTEU.ALL UP1, P0 ;  /* 0x00000000003f7886 */ /* 0x000fc60000020000 */
[----:B------:R-:W0:Y:S01]  /*0590*/  @P3 LDC R19, c[0x0][0x10] ;  /* 0x00000400ff133b82 */ /* 0x000e220000000800 */
[----:B--2---:R-:W-:Y:S01]  /*05a0*/  @P3 IMAD.MOV.U32 R6, RZ, RZ, R3 ;  /* 0x000000ffff063224 */ /* 0x004fe200078e0003 */
[----:B------:R-:W-:Y:S01]  /*05b0*/  @!UP0 UMOV UR6, 0x400 ;  /* 0x0000040000068882 */ /* 0x000fe20000000000 */
[----:B------:R-:W-:-:S04]  /*05c0*/  @!UP0 UIADD3 UR4, -UR4, 0x100000, URZ ;  /* 0x0010000004048890 */ /* 0x000fc8000fffe13f */
[----:B------:R-:W-:Y:S02]  /*05d0*/  @!UP0 USHF.L.U32 UR5, UR4, 0xb, URZ ;  /* 0x0000000b04058899 */ /* 0x000fe4000800063f */
[----:B------:R-:W-:Y:S01]  /*05e0*/  @!UP0 USHF.L.U32 UR4, UR4, 0x1, URZ ;  /* 0x0000000104048899 */ /* 0x000fe2000800063f */
[----:B------:R-:W-:Y:S02]  /*05f0*/  @P3 IMAD.MOV.U32 R7, RZ, RZ, RZ ;  /* 0x000000ffff073224 */ /* 0x000fe400078e00ff */
[----:B------:R-:W-:Y:S01]  /*0600*/  @P3 IMAD.MOV.U32 R17, RZ, RZ, RZ ;  /* 0x000000ffff113224 */ /* 0x000fe200078e00ff */
[----:B------:R-:W1:Y:S08]  /*0610*/  @!UP0 S2UR UR7, SR_CgaCtaId ;  /* 0x00000000000789c3 */ /* 0x000e700000008800 */
[----:B------:R-:W2:Y:S01]  /*0620*/  @!P3 LDC R9, c[0x0][0xc] ;  /* 0x00000300ff09bb82 */ /* 0x000ea20000000800 */
[----:B0-----:R-:W-:-:S04]  /*0630*/  @P3 IMAD.WIDE.U32 R18, R4, R19, R6 ;  /* 0x0000001304123225 */ /* 0x001fc800078e0006 */
[----:B------:R-:W-:Y:S01]  /*0640*/  @P3 IMAD.IADD R17, R19, 0x1, R17 ;  /* 0x0000000113113824 */ /* 0x000fe200078e0211 */
[----:B-1----:R-:W-:Y:S01]  /*0650*/  @!UP0 ULEA UR6, UR7, UR6, 0x18 ;  /* 0x0000000607068291 */ /* 0x002fe2000f8ec03f */
[----:B------:R-:W-:Y:S01]  /*0660*/  VOTEU.ALL UP0, P0 ;  /* 0x00000000003f7886 */ /* 0x000fe20000000000 */
[----:B------:R-:W-:-:S04]  /*0670*/  ISETP.NE.AND P0, PT, R0, 0x3, PT ;  /* 0x000000030000780c */ /* 0x000fc80003f05270 */
[----:B------:R-:W-:Y:S01]  /*0680*/  ISETP.EQ.OR P0, PT, R0, RZ, !P0 ;  /* 0x000000ff0000720c */ /* 0x000fe20004702670 */
[----:B--2---:R-:W-:-:S03]  /*0690*/  @!P3 IMAD.WIDE.U32 R6, R9, R3, R4 ;  /* 0x000000030906b225 */ /* 0x004fc600078e0004 */
[C---:B------:R-:W-:Y:S01]  /*06a0*/  ISETP.EQ.AND P0, PT, R8.reuse, RZ, P0 ;  /* 0x000000ff0800720c */ /* 0x040fe20000702270 */
[----:B------:R-:W-:Y:S01]  /*06b0*/  VIADD R8, R8, 0xffffffff ;  /* 0xffffffff08087836 */ /* 0x000fe20000000000 */
[----:B------:R-:W0:Y:S02]  /*06c0*/  FENCE.VIEW.ASYNC.S ;  /* 0x00000000000073c6 */ /* 0x000e240000000000 */
[----:B0-----:R0:W1:Y:S01]  /*06d0*/  @!UP0 SYNCS.EXCH.64 URZ, [UR6+0x110], UR4 ;  /* 0x00011004063f85b2 */ /* 0x0010620008000100 */
[----:B------:R-:W-:Y:S01]  /*06e0*/  @!P3 IMAD.MOV.U32 R18, RZ, RZ, R6 ;  /* 0x000000ffff12b224 */ /* 0x000fe200078e0006 */
[----:B------:R-:W-:Y:S01]  /*06f0*/  SEL R2, RZ, 0x1, !P0 ;  /* 0x00000001ff027807 */ /* 0x000fe20004000000 */
[----:B------:R-:W-:Y:S01]  /*0700*/  @!P3 IMAD.MOV.U32 R17, RZ, RZ, R7 ;  /* 0x000000ffff11b224 */ /* 0x000fe200078e0007 */
[----:B------:R-:W-:-:S04]  /*0710*/  ISETP.GE.U32.AND P1, PT, R8, 0x2, PT ;  /* 0x000000020800780c */ /* 0x000fc80003f26070 */
[----:B------:R-:W-:Y:S01]  /*0720*/  SEL R2, R2, 0x2, P1 ;  /* 0x0000000202027807 */ /* 0x000fe20000800000 */
[----:B------:R0:W1:Y:S01]  /*0730*/  @!UP1 SYNCS.EXCH.64 URZ, [UR6+0x118], UR4 ;  /* 0x00011804063f95b2 */ /* 0x0000620008000100 */
[----:B------:R-:W-:Y:S01]  /*0740*/  NOP ;  /* 0x0000000000007918 */ /* 0x000fe20000000000 */
[----:B-1----:R-:W-:Y:S06]  /*0750*/  BAR.SYNC.DEFER_BLOCKING 0x0 ;  /* 0x0000000000007b1d */ /* 0x002fec0000010000 */
[----:B------:R-:W-:Y:S05]  /*0760*/  @!P2 BRA `(.L_x_4) ;  /* 0x000000d00054a947 */ /* 0x000fea0003800000 */
[----:B------:R-:W-:-:S13]  /*0770*/  ISETP.GT.U32.AND P0, PT, R8, 0x1, PT ;  /* 0x000000010800780c */ /* 0x000fda0003f04070 */
[----:B0-----:R-:W-:Y:S05]  /*0780*/  @P0 EXIT ;  /* 0x000000000000094d */ /* 0x001fea0003800000 */
[----:B------:R-:W-:Y:S01]  /*0790*/  ULDC.64 UR4, c[0x0][0x650] ;  /* 0x0001940000047ab9 */ /* 0x000fe20000000a00 */
[----:B------:R-:W-:Y:S01]  /*07a0*/  PRMT R0, RZ, 0x7610, R0 ;  /* 0x00007610ff007816 */ /* 0x000fe20000000000 */
[----:B------:R-:W-:Y:S01]  /*07b0*/  IMAD.MOV.U32 R22, RZ, RZ, -0x1 ;  /* 0xffffffffff167424 */ /* 0x000fe200078e00ff */
[----:B------:R-:W-:Y:S01]  /*07c0*/  ISETP.GE.U32.AND P0, PT, R18, UR4, PT ;  /* 0x0000000412007c0c */ /* 0x000fe2000bf06070 */
[----:B------:R-:W-:Y:S02]  /*07d0*/  IMAD.MOV.U32 R19, RZ, RZ, -0x1 ;  /* 0xffffffffff137424 */ /* 0x000fe400078e00ff */
[----:B------:R-:W-:Y:S01]  /*07e0*/  IMAD.MOV.U32 R16, RZ, RZ, -0x1 ;  /* 0xffffffffff107424 */ /* 0x000fe200078e00ff */
[----:B------:R-:W-:-:S13]  /*07f0*/  ISETP.GE.U32.AND.EX P0, PT, R17, UR5, PT, P0 ;  /* 0x0000000511007c0c */ /* 0x000fda000bf06100 */
[----:B------:R-:W-:Y:S05]  /*0800*/  @P0 BRA `(.L_x_5) ;  /* 0x00000004005c0947 */ /* 0x000fea0003800000 */
[----:B------:R-:W0:Y:S01]  /*0810*/  LDC.64 R14, c[0x0][0x628] ;  /* 0x00018a00ff0e7b82 */ /* 0x000e220000000a00 */
[----:B------:R-:W-:Y:S02]  /*0820*/  IMAD.MOV.U32 R6, RZ, RZ, R18 ;  /* 0x000000ffff067224 */ /* 0x000fe400078e0012 */
[----:B------:R-:W-:-:S05]  /*0830*/  IMAD.MOV.U32 R7, RZ, RZ, R17 ;  /* 0x000000ffff077224 */ /* 0x000fca00078e0011 */
[----:B------:R-:W1:Y:S08]  /*0840*/  LDC R0, c[0x0][0x630] ;  /* 0x00018c00ff007b82 */ /* 0x000e700000000800 */
[----:B------:R-:W2:Y:S01]  /*0850*/  LDC.64 R20, c[0x0][0x620] ;  /* 0x00018800ff147b82 */ /* 0x000ea20000000a00 */
[----:B0-----:R-:W-:-:S04]  /*0860*/  ISETP.NE.U32.AND P0, PT, R14, RZ, PT ;  /* 0x000000ff0e00720c */ /* 0x001fc80003f05070 */
[----:B------:R-:W-:-:S13]  /*0870*/  ISETP.NE.AND.EX P0, PT, R15, RZ, PT, P0 ;  /* 0x000000ff0f00720c */ /* 0x000fda0003f05300 */
[----:B-12---:R-:W-:Y:S05]  /*0880*/  @!P0 BRA `(.L_x_6) ;  /* 0x0000000000288947 */ /* 0x006fea0003800000 */
[----:B------:R-:W0:Y:S02]  /*0890*/  LDC R11, c[0x0][0x634] ;  /* 0x00018d00ff0b7b82 */ /* 0x000e240000000800 */
[----:B0-----:R-:W-:-:S05]  /*08a0*/  IADD3 R11, P0, R18, R11, RZ ;  /* 0x0000000b120b7210 */ /* 0x001fca0007f1e0ff */
[----:B------:R-:W-:-:S04]  /*08b0*/  IMAD.X R13, RZ, RZ, R17, P0 ;  /* 0x000000ffff0d7224 */ /* 0x000fc800000e0611 */
[----:B------:R-:W-:-:S04]  /*08c0*/  IMAD.WIDE.U32 R6, R13, R14, RZ ;  /* 0x0000000e0d067225 */ /* 0x000fc800078e00ff */
[----:B------:R-:W-:-:S04]  /*08d0*/  IMAD.WIDE.U32 R8, P0, R11, R15, R6 ;  /* 0x0000000f0b087225 */ /* 0x000fc80007800006 */
[----:B------:R-:W-:-:S04]  /*08e0*/  IMAD.WIDE.U32 R6, R11, R14, RZ ;  /* 0x0000000e0b067225 */ /* 0x000fc800078e00ff */
[----:B------:R-:W-:Y:S01]  /*08f0*/  IMAD.X R11, RZ, RZ, RZ, P0 ;  /* 0x000000ffff0b7224 */ /* 0x000fe200000e06ff */
[----:B------:R-:W-:Y:S01]  /*0900*/  IADD3 RZ, P0, R7, R8, RZ ;  /* 0x0000000807ff7210 */ /* 0x000fe20007f1e0ff */
[----:B------:R-:W-:-:S04]  /*0910*/  IMAD.MOV.U32 R10, RZ, RZ, R9 ;  /* 0x000000ffff0a7224 */ /* 0x000fc800078e0009 */
[----:B------:R-:W-:-:S08]  /*0920*/  IMAD.WIDE.U32.X R6, R13, R15, R10, P0 ;  /* 0x0000000f0d067225 */ /* 0x000fd000000e040a */
.L_x_6:
[-CC-:B------:R-:W-:Y:S01]  /*0930*/  SHF.R.U64 R23, R6, R0.reuse, R7.reuse ;  /* 0x0000000006177219 */ /* 0x180fe20000001207 */
[----:B------:R-:W0:Y:S01]  /*0940*/  LDC R10, c[0x0][0x618] ;  /* 0x00018600ff0a7b82 */ /* 0x000e220000000800 */
[----:B------:R-:W-:Y:S01]  /*0950*/  SHF.R.U32.HI R5, RZ, R0, R7 ;  /* 0x00000000ff057219 */ /* 0x000fe20000011607 */
[----:B------:R-:W-:Y:S01]  /*0960*/  ULDC UR4, c[0x0][0x150] ;  /* 0x0000540000047ab9 */ /* 0x000fe20000000800 */
[----:B------:R-:W-:Y:S01]  /*0970*/  IADD3 R9, P0, RZ, -R23, RZ ;  /* 0x80000017ff097210 */ /* 0x000fe20007f1e0ff */
[----:B------:R-:W-:Y:S01]  /*0980*/  IMAD.MOV.U32 R16, RZ, RZ, R18 ;  /* 0x000000ffff107224 */ /* 0x000fe200078e0012 */
[----:B------:R-:W-:-:S03]  /*0990*/  I2FP.F32.U32 R0, R4 ;  /* 0x0000000400007245 */ /* 0x000fc60000201000 */
[----:B------:R-:W1:Y:S01]  /*09a0*/  LDC.64 R24, c[0x0][0x640] ;  /* 0x00019000ff187b82 */ /* 0x000e620000000a00 */
[----:B------:R-:W-:Y:S02]  /*09b0*/  IMAD.X R11, RZ, RZ, ~R5, P0 ;  /* 0x000000ffff0b7224 */ /* 0x000fe400000e0e05 */
[----:B------:R-:W-:Y:S01]  /*09c0*/  FMUL R0, R0, UR4 ;  /* 0x0000000400007c20 */ /* 0x000fe20008400000 */
[----:B------:R-:W-:Y:S01]  /*09d0*/  IMAD.WIDE.U32 R6, R9, R20, R16 ;  /* 0x0000001409067225 */ /* 0x000fe200078e0010 */
[----:B------:R-:W-:-:S03]  /*09e0*/  ULDC UR4, c[0x0][0x154] ;  /* 0x0000550000047ab9 */ /* 0x000fc60000000800 */
[----:B------:R-:W-:Y:S01]  /*09f0*/  IMAD R8, R11, R20, RZ ;  /* 0x000000140b087224 */ /* 0x000fe200078e02ff */
[----:B------:R-:W2:Y:S01]  /*0a00*/  LDC R5, c[0x0][0x144] ;  /* 0x00005100ff057b82 */ /* 0x000ea20000000800 */
[----:B------:R-:W3:Y:S02]  /*0a10*/  F2I.U32.TRUNC.NTZ R0, R0 ;  /* 0x0000000000007305 */ /* 0x000ee4000020f000 */
[----:B------:R-:W-:-:S04]  /*0a20*/  IMAD R9, R9, R21, R8 ;  /* 0x0000001509097224 */ /* 0x000fc800078e0208 */
[----:B------:R-:W-:Y:S01]  /*0a30*/  IMAD.IADD R7, R7, 0x1, R9 ;  /* 0x0000000107077824 */ /* 0x000fe200078e0209 */
[----:B------:R-:W4:Y:S01]  /*0a40*/  LDC R12, c[0x0][0x608] ;  /* 0x00018200ff0c7b82 */ /* 0x000f220000000800 */
[----:B------:R-:W-:-:S03]  /*0a50*/  IMAD.MOV.U32 R9, RZ, RZ, -0x1 ;  /* 0xffffffffff097424 */ /* 0x000fc600078e00ff */
[-CC-:B0-----:R-:W-:Y:S02]  /*0a60*/  SHF.R.U64 R16, R6, R10.reuse, R7.reuse ;  /* 0x0000000a06107219 */ /* 0x181fe40000001207 */
[----:B------:R-:W-:Y:S02]  /*0a70*/  I2FP.F32.U32 R6, R3 ;  /* 0x0000000300067245 */ /* 0x000fe40000201000 */
[----:B------:R-:W0:Y:S01]  /*0a80*/  LDC R22, c[0x0][0x658] ;  /* 0x00019600ff167b82 */ /* 0x000e220000000800 */
[----:B-1----:R-:W-:Y:S01]  /*0a90*/  ISETP.NE.U32.AND P0, PT, R24, RZ, PT ;  /* 0x000000ff1800720c */ /* 0x002fe20003f05070 */
[----:B---3--:R-:W-:Y:S01]  /*0aa0*/  IMAD.MOV R8, RZ, RZ, -R0 ;  /* 0x000000ffff087224 */ /* 0x008fe200078e0a00 */
[----:B------:R-:W-:Y:S01]  /*0ab0*/  SHF.R.U32.HI R7, RZ, R10, R7 ;  /* 0x0000000aff077219 */ /* 0x000fe20000011607 */
[----:B------:R-:W-:Y:S01]  /*0ac0*/  FMUL R6, R6, UR4 ;  /* 0x0000000406067c20 */ /* 0x000fe20008400000 */
[----:B------:R-:W-:-:S03]  /*0ad0*/  ISETP.NE.AND.EX P0, PT, R25, RZ, PT, P0 ;  /* 0x000000ff1900720c */ /* 0x000fc60003f05300 */
[----:B------:R-:W1:Y:S01]  /*0ae0*/  LDC R14, c[0x0][0x148] ;  /* 0x00005200ff0e7b82 */ /* 0x000e620000000800 */
[----:B--2---:R-:W-:-:S07]  /*0af0*/  IMAD R0, R5, R8, R4 ;  /* 0x0000000805007224 */ /* 0x004fce00078e0204 */
[----:B------:R-:W2:Y:S01]  /*0b00*/  LDC R20, c[0x0][0x600] ;  /* 0x00018000ff147b82 */ /* 0x000ea20000000800 */
[-CC-:B----4-:R-:W-:Y:S02]  /*0b10*/  SHF.R.U64 R26, R16, R12.reuse, R7.reuse ;  /* 0x0000000c101a7219 */ /* 0x190fe40000001207 */
[----:B------:R-:W-:Y:S01]  /*0b20*/  SHF.R.U32.HI R5, RZ, R12, R7 ;  /* 0x0000000cff057219 */ /* 0x000fe20000011607 */
[----:B------:R-:W-:Y:S01]  /*0b30*/  IMAD.MOV.U32 R7, RZ, RZ, 0x1 ;  /* 0x00000001ff077424 */ /* 0x000fe200078e00ff */
[----:B------:R3:W4:Y:S03]  /*0b40*/  F2I.U32.TRUNC.NTZ R12, R6 ;  /* 0x00000006000c7305 */ /* 0x000726000020f000 */
[----:B------:R-:W1:Y:S01]  /*0b50*/  LDC R15, c[0x0][0x648] ;  /* 0x00019200ff0f7b82 */ /* 0x000e620000000800 */
[-C--:B0-----:R-:W-:Y:S02]  /*0b60*/  SHF.L.U32 R4, R9, R22.reuse, RZ ;  /* 0x0000001609047219 */ /* 0x081fe400000006ff */
[----:B------:R-:W-:-:S02]  /*0b70*/  SHF.R.U64 R28, R26, R22, R5 ;  /* 0x000000161a1c7219 */ /* 0x000fc40000001205 */
[----:B------:R-:W-:Y:S02]  /*0b80*/  LOP3.LUT R11, RZ, R4, RZ, 0x33, !PT ;  /* 0x00000004ff0b7212 */ /* 0x000fe400078e33ff */
[-C--:B------:R-:W-:Y:S01]  /*0b90*/  SHF.R.U32.HI R5, RZ, R22.reuse, R5 ;  /* 0x00000016ff057219 */ /* 0x080fe20000011605 */
[----:B------:R-:W0:Y:S01]  /*0ba0*/  LDC R19, c[0x0][0x638] ;  /* 0x00018e00ff137b82 */ /* 0x000e220000000800 */
[----:B------:R-:W-:Y:S01]  /*0bb0*/  SHF.L.U32 R10, R7, R22, RZ ;  /* 0x00000016070a7219 */ /* 0x000fe200000006ff */
[----:B------:R-:W-:-:S06]  /*0bc0*/  IMAD.MOV.U32 R4, RZ, RZ, R28 ;  /* 0x000000ffff047224 */ /* 0x000fcc00078e001c */
[----:B------:R-:W0:Y:S01]  /*0bd0*/  LDC R21, c[0x0][0x610] ;  /* 0x00018400ff157b82 */ /* 0x000e220000000800 */
[----:B---34-:R-:W-:Y:S05]  /*0be0*/  @!P0 BRA `(.L_x_7) ;  /* 0x0000000000288947 */ /* 0x018fea0003800000 */
[----:B------:R-:W3:Y:S02]  /*0bf0*/  LDC R9, c[0x0][0x64c] ;  /* 0x00019300ff097b82 */ /* 0x000ee40000000800 */
[----:B---3--:R-:W-:-:S05]  /*0c00*/  IADD3 R9, P0, R28, R9, RZ ;  /* 0x000000091c097210 */ /* 0x008fca0007f1e0ff */
        /* <DEDUP_REMOVED lines=8> */
.L_x_7:
[----:B-1----:R-:W-:Y:S01]  /*0c90*/  SHF.R.U64 R4, R4, R15, R5 ;  /* 0x0000000f04047219 */ /* 0x002fe20000001205 */
[----:B--2---:R-:W-:Y:S01]  /*0ca0*/  VIADD R5, R20, 0xffffffff ;  /* 0xffffffff14057836 */ /* 0x004fe20000000000 */
[----:B------:R-:W-:Y:S01]  /*0cb0*/  LOP3.LUT R11, R26, R11, RZ, 0xc0, !PT ;  /* 0x0000000b1a0b7212 */ /* 0x000fe200078ec0ff */
[----:B------:R-:W-:Y:S02]  /*0cc0*/  IMAD.MOV R12, RZ, RZ, -R12 ;  /* 0x000000ffff0c7224 */ /* 0x000fe400078e0a0c */
[----:B------:R-:W-:Y:S01]  /*0cd0*/  IMAD.MOV R6, RZ, RZ, -R4 ;  /* 0x000000ffff067224 */ /* 0x000fe200078e0a04 */
[----:B------:R-:W-:Y:S01]  /*0ce0*/  LOP3.LUT R5, R16, R5, RZ, 0xc0, !PT ;  /* 0x0000000510057212 */ /* 0x000fe200078ec0ff */
[----:B------:R-:W-:Y:S02]  /*0cf0*/  @P3 IMAD R0, R14, R12, R3 ;  /* 0x0000000c0e003224 */ /* 0x000fe400078e0203 */
[----:B------:R-:W-:Y:S02]  /*0d00*/  IMAD R11, R10, R4, R11 ;  /* 0x000000040a0b7224 */ /* 0x000fe400078e020b */
[----:B0-----:R-:W-:-:S02]  /*0d10*/  IMAD R3, R6, R19, R28 ;  /* 0x0000001306037224 */ /* 0x001fc400078e021c */
[----:B------:R-:W-:Y:S02]  /*0d20*/  IMAD R22, R11, R21, R0 ;  /* 0x000000150b167224 */ /* 0x000fe400078e0200 */
[----:B------:R-:W-:Y:S02]  /*0d30*/  IMAD R3, R3, R20, R5 ;  /* 0x0000001403037224 */ /* 0x000fe400078e0205 */
[----:B------:R-:W-:Y:S02]  /*0d40*/  IMAD.MOV.U32 R0, RZ, RZ, 0x1 ;  /* 0x00000001ff007424 */ /* 0x000fe400078e00ff */
[----:B------:R-:W-:Y:S01]  /*0d50*/  IMAD.MOV.U32 R16, RZ, RZ, R23 ;  /* 0x000000ffff107224 */ /* 0x000fe200078e0017 */
[----:B------:R-:W-:Y:S02]  /*0d60*/  SEL R19, R3, R22, !P3 ;  /* 0x0000001603137207 */ /* 0x000fe40005800000 */
[----:B------:R-:W-:-:S07]  /*0d70*/  SEL R22, R22, R3, !P3 ;  /* 0x0000000316167207 */ /* 0x000fce0005800000 */
.L_x_5:
[----:B------:R-:W-:-:S08]  /*0d80*/  NOP ;  /* 0x0000000000007918 */ /* 0x000fd00000000000 */
[----:B------:R-:W0:Y:S02]  /*0d90*/  USETMAXREG.TRY_ALLOC.CTAPOOL UP0, 0xe8 ;  /* 0x000000e8000079c8 */ /* 0x000e240008000600 */
[----:B0-----:R-:W-:-:S13]  /*0da0*/  PLOP3.LUT P0, PT, PT, PT, UP0, 0x80, 0x0 ;  /* 0x000000000000781c */ /* 0x001fda0003f0f008 */
[----:B------:R-:W-:Y:S05]  /*0db0*/  @!P0 BRA `(.L_x_5) ;  /* 0xfffffffc00f08947 */ /* 0x000fea000383ffff */
[----:B------:R-:W-:Y:S01]  /*0dc0*/  ULDC.64 UR4, c[0x0][0x598] ;  /* 0x0001660000047ab9 */ /* 0x000fe20000000a00 */
[----:B------:R-:W-:Y:S01]  /*0dd0*/  ULDC.64 UR54, c[0x0][0x208] ;  /* 0x0000820000367ab9 */ /* 0x000fe20000000a00 */
[----:B------:R-:W-:-:S04]  /*0de0*/  ISETP.NE.U32.AND P0, PT, RZ, UR4, PT ;  /* 0x00000004ff007c0c */ /* 0x000fc8000bf05070 */
[----:B------:R-:W-:-:S13]  /*0df0*/  ISETP.NE.AND.EX P0, PT, RZ, UR5, PT, P0 ;  /* 0x00000005ff007c0c */ /* 0x000fda000bf05300 */
[----:B------:R-:W-:Y:S05]  /*0e00*/  @!P0 BRA `(.L_x_8) ;  /* 0x00000000001c8947 */ /* 0x000fea0003800000 */
[----:B------:R-:W0:Y:S02]  /*0e10*/  LDC.64 R4, c[0x0][0x598] ;  /* 0x00016600ff047b82 */ /* 0x000e240000000a00 */
[----:B0-----:R-:W2:Y:S02]  /*0e20*/  LDG.E.64 R4, desc[UR54][R4.64] ;  /* 0x0000003604047981 */ /* 0x001ea4000c1e1b00 */
[----:B--2---:R-:W-:-:S04]  /*0e30*/  ISETP.NE.U32.AND P0, PT, R4, RZ, PT ;  /* 0x000000ff0400720c */ /* 0x004fc80003f05070 */
[----:B------:R-:W-:-:S13]  /*0e40*/  ISETP.NE.AND.EX P0, PT, R5, RZ, PT, P0 ;  /* 0x000000ff0500720c */ /* 0x000fda0003f05300 */
[----:B------:R-:W-:Y:S05]  /*0e50*/  @!P0 BRA `(.L_x_8) ;  /* 0x0000000000088947 */ /* 0x000fea0003800000 */
[----:B------:R0:W5:Y:S01]  /*0e60*/  LD.E R200, desc[UR54][R4.64] ;  /* 0x0000003604c87980 */ /* 0x000162000c101900 */
[----:B------:R-:W-:Y:S05]  /*0e70*/  BRA `(.L_x_9) ;  /* 0x0000000000247947 */ /* 0x000fea0003800000 */
.L_x_8:
[----:B------:R-:W-:Y:S02]  /*0e80*/  ULDC.64 UR4, c[0x0][0x588] ;  /* 0x0001620000047ab9 */ /* 0x000fe40000000a00 */
[----:B------:R-:W-:-:S04]  /*0e90*/  ISETP.NE.U32.AND P0, PT, RZ, UR4, PT ;  /* 0x00000004ff007c0c */ /* 0x000fc8000bf05070 */
[----:B------:R-:W-:-:S13]  /*0ea0*/  ISETP.NE.AND.EX P0, PT, RZ, UR5, PT, P0 ;  /* 0x00000005ff007c0c */ /* 0x000fda000bf05300 */
[----:B------:R-:W-:Y:S05]  /*0eb0*/  @!P0 BRA `(.L_x_10) ;  /* 0x00000000000c8947 */ /* 0x000fea0003800000 */
[----:B------:R-:W0:Y:S02]  /*0ec0*/  LDC.64 R200, c[0x0][0x588] ;  /* 0x00016200ffc87b82 */ /* 0x000e240000000a00 */
[----:B0-----:R1:W5:Y:S01]  /*0ed0*/  LDG.E R200, desc[UR54][R200.64] ;  /* 0x00000036c8c87981 */ /* 0x001362000c1e1900 */
[----:B------:R-:W-:Y:S05]  /*0ee0*/  BRA `(.L_x_9) ;  /* 0x0000000000087947 */ /* 0x000fea0003800000 */
.L_x_10:
[----:B------:R-:W-:Y:S02]  /*0ef0*/  ULDC UR4, c[0x0][0x580] ;  /* 0x0001600000047ab9 */ /* 0x000fe40000000800 */
[----:B------:R-:W-:-:S07]  /*0f00*/  IMAD.U32 R200, RZ, RZ, UR4 ;  /* 0x00000004ffc87e24 */ /* 0x000fce000f8e00ff */
.L_x_9:
[----:B------:R-:W-:Y:S02]  /*0f10*/  ULDC.64 UR4, c[0x0][0x5a0] ;  /* 0x0001680000047ab9 */ /* 0x000fe40000000a00 */
[----:B------:R-:W-:-:S04]  /*0f20*/  ISETP.NE.U32.AND P0, PT, RZ, UR4, PT ;  /* 0x00000004ff007c0c */ /* 0x000fc8000bf05070 */
[----:B------:R-:W-:-:S13]  /*0f30*/  ISETP.NE.AND.EX P0, PT, RZ, UR5, PT, P0 ;  /* 0x00000005ff007c0c */ /* 0x000fda000bf05300 */
[----:B------:R-:W-:Y:S05]  /*0f40*/  @!P0 BRA `(.L_x_11) ;  /* 0x00000000001c8947 */ /* 0x000fea0003800000 */
[----:B0-----:R-:W0:Y:S02]  /*0f50*/  LDC.64 R4, c[0x0][0x5a0] ;  /* 0x00016800ff047b82 */ /* 0x001e240000000a00 */
[----:B0-----:R-:W2:Y:S02]  /*0f60*/  LDG.E.64 R4, desc[UR54][R4.64] ;  /* 0x0000003604047981 */ /* 0x001ea4000c1e1b00 */
[----:B--2---:R-:W-:-:S04]  /*0f70*/  ISETP.NE.U32.AND P0, PT, R4, RZ, PT ;  /* 0x000000ff0400720c */ /* 0x004fc80003f05070 */
[----:B------:R-:W-:-:S13]  /*0f80*/  ISETP.NE.AND.EX P0, PT, R5, RZ, PT, P0 ;  /* 0x000000ff0500720c */ /* 0x000fda0003f05300 */
[----:B------:R-:W-:Y:S05]  /*0f90*/  @!P0 BRA `(.L_x_11) ;  /* 0x0000000000088947 */ /* 0x000fea0003800000 */
[----:B------:R0:W5:Y:S01]  /*0fa0*/  LD.E R23, desc[UR54][R4.64] ;  /* 0x0000003604177980 */ /* 0x000162000c101900 */
[----:B------:R-:W-:Y:S05]  /*0fb0*/  BRA `(.L_x_12) ;  /* 0x0000000000247947 */ /* 0x000fea0003800000 */
.L_x_11:
[----:B------:R-:W-:Y:S02]  /*0fc0*/  ULDC.64 UR4, c[0x0][0x590] ;  /* 0x0001640000047ab9 */ /* 0x000fe40000000a00 */
[----:B------:R-:W-:-:S04]  /*0fd0*/  ISETP.NE.U32.AND P0, PT, RZ, UR4, PT ;  /* 0x00000004ff007c0c */ /* 0x000fc8000bf05070 */
[----:B------:R-:W-:-:S13]  /*0fe0*/  ISETP.NE.AND.EX P0, PT, RZ, UR5, PT, P0 ;  /* 0x00000005ff007c0c */ /* 0x000fda000bf05300 */
[----:B------:R-:W-:Y:S05]  /*0ff0*/  @!P0 BRA `(.L_x_13) ;  /* 0x00000000000c8947 */ /* 0x000fea0003800000 */
[----:B0-----:R-:W0:Y:S02]  /*1000*/  LDC.64 R4, c[0x0][0x590] ;  /* 0x00016400ff047b82 */ /* 0x001e240000000a00 */
[----:B0-----:R2:W5:Y:S01]  /*1010*/  LDG.E R23, desc[UR54][R4.64] ;  /* 0x0000003604177981 */ /* 0x001562000c1e1900 */
[----:B------:R-:W-:Y:S05]  /*1020*/  BRA `(.L_x_12) ;  /* 0x0000000000087947 */ /* 0x000fea0003800000 */
.L_x_13:
[----:B------:R-:W-:Y:S02]  /*1030*/  ULDC UR4, c[0x0][0x584] ;  /* 0x0001610000047ab9 */ /* 0x000fe40000000800 */
[----:B------:R-:W-:-:S07]  /*1040*/  IMAD.U32 R23, RZ, RZ, UR4 ;  /* 0x00000004ff177e24 */ /* 0x000fce000f8e00ff */
.L_x_12:
[----:B------:R-:W-:-:S13]  /*1050*/  LOP3.LUT P0, RZ, R0, 0xff, RZ, 0xc0, !PT ;  /* 0x000000ff00ff7812 */ /* 0x000fda000780c0ff */
[----:B------:R-:W-:Y:S05]  /*1060*/  @!P0 EXIT ;  /* 0x000000000000894d */ /* 0x000fea0003800000 */
[----:B------:R-:W-:Y:S01]  /*1070*/  ULDC UR4, c[0x0][0x28c] ;  /* 0x0000a30000047ab9 */ /* 0x000fe20000000800 */
[----:B-1----:R-:W-:Y:S01]  /*1080*/  LOP3.LUT R201, R2, 0x1, RZ, 0xfc, !PT ;  /* 0x0000000102c97812 */ /* 0x002fe200078efcff */
[----:B------:R-:W-:Y:S01]  /*1090*/  UIADD3 UR4, UR4, 0xf, URZ ;  /* 0x0000000f04047890 */ /* 0x000fe2000fffe03f */
[----:B------:R-:W-:Y:S01]  /*10a0*/  UMOV UR36, URZ ;  /* 0x0000003f00247c82 */ /* 0x000fe20008000000 */
[----:B------:R-:W-:Y:S02]  /*10b0*/  UMOV UR37, URZ ;  /* 0x0000003f00257c82 */ /* 0x000fe40008000000 */
[----:B------:R-:W-:-:S04]  /*10c0*/  USHF.R.S32.HI UR5, URZ, 0x1f, UR4 ;  /* 0x0000001f3f057899 */ /* 0x000fc80008011404 */
[----:B------:R-:W-:-:S04]  /*10d0*/  ULEA.HI UR5, UR5, UR4, URZ, 0x4 ;  /* 0x0000000405057291 */ /* 0x000fc8000f8f203f */
[----:B------:R-:W-:-:S12]  /*10e0*/  USHF.R.S32.HI UR39, URZ, 0x4, UR5 ;  /* 0x000000043f277899 */ /* 0x000fd80008011405 */
.L_x_381:
[----:B-1----:R-:W1:Y:S01]  /*10f0*/  S2R R0, SR_TID.X ;  /* 0x0000000000007919 */ /* 0x002e620000002100 */
[----:B---3--:R-:W3:Y:S01]  /*1100*/  S2UR UR6, SR_CgaCtaId ;  /* 0x00000000000679c3 */ /* 0x008ee20000008800 */
[----:B------:R-:W-:Y:S02]  /*1110*/  UMOV UR38, 0x400 ;  /* 0x0000040000267882 */ /* 0x000fe40000000000 */
[----:B---3--:R-:W-:Y:S01]  /*1120*/  ULEA UR38, UR6, UR38, 0x18 ;  /* 0x0000002606267291 */ /* 0x008fe2000f8ec03f */
[----:B-1----:R-:W-:-:S04]  /*1130*/  LOP3.LUT R0, R0, 0x80, RZ, 0xc0, !PT ;  /* 0x0000008000007812 */ /* 0x002fc800078ec0ff */
[----:B------:R-:W-:-:S06]  /*1140*/  SHF.R.U32.HI R0, RZ, 0x7, R0 ;  /* 0x00000007ff007819 */ /* 0x000fcc0000011600 */
[----:B------:R-:W1:Y:S02]  /*1150*/  SHFL.IDX PT, R0, R0, RZ, 0x1f ;  /* 0x00001fff00007589 */ /* 0x000e6400000e0000 */
[----:B-1----:R-:W-:-:S13]  /*1160*/  R2UR UR4, R0 ;  /* 0x00000000000472ca */ /* 0x002fda00000e0000 */
[----:B------:R-:W-:-:S04]  /*1170*/  ULEA.HI UR5, UR4, UR4, URZ, 0x1 ;  /* 0x0000000404057291 */ /* 0x000fc8000f8f083f */
[----:B------:R-:W-:-:S04]  /*1180*/  ULOP3.LUT UR5, UR5, 0x1ffffe, URZ, 0xc0, !UPT ;  /* 0x001ffffe05057892 */ /* 0x000fc8000f8ec03f */
[----:B------:R-:W-:-:S03]  /*1190*/  UIADD3 UR5, UR4, -UR5, URZ ;  /* 0x8000000504057290 */ /* 0x000fc6000fffe03f */
[----:B------:R-:W-:Y:S01]  /*11a0*/  ULDC UR4, c[0x0][0x28c] ;  /* 0x0000a30000047ab9 */ /* 0x000fe20000000800 */
[----:B------:R-:W-:Y:S01]  /*11b0*/  ULEA UR5, UR5, UR38, 0xb ;  /* 0x0000002605057291 */ /* 0x000fe2000f8e583f */
[----:B------:R-:W-:-:S03]  /*11c0*/  ISETP.LT.AND P0, PT, RZ, UR4, PT ;  /* 0x00000004ff007c0c */ /* 0x000fc6000bf01270 */
[----:B------:R-:W-:-:S04]  /*11d0*/  UIADD3 UR5, UR5, 0x200, URZ ;  /* 0x0000020005057890 */ /* 0x000fc8000fffe03f */
[----:B------:R-:W-:-:S04]  /*11e0*/  USHF.R.U32.HI UR5, URZ, 0x4, UR5 ;  /* 0x000000043f057899 */ /* 0x000fc80008011605 */
[----:B------:R-:W-:Y:S02]  /*11f0*/  ULOP3.LUT UR52, UR5, 0x3fff, URZ, 0xc0, !UPT ;  /* 0x00003fff05347892 */ /* 0x000fe4000f8ec03f */
[----:B0---45:R-:W-:Y:S10]  /*1200*/  @P0 BRA `(.L_x_14) ;  /* 0x0000000000400947 */ /* 0x031ff40003800000 */
[----:B------:R-:W-:Y:S01]  /*1210*/  MOV R0, 0x0 ;  /* 0x0000000000007802 */ /* 0x000fe20000000f00 */
[----:B------:R-:W-:Y:S01]  /*1220*/  ULDC.64 UR4, c[0x4][0x68] ;  /* 0x01001a0000047ab9 */ /* 0x000fe20000000a00 */
[----:B------:R-:W-:Y:S01]  /*1230*/  ULDC.64 UR6, c[0x4][0x8] ;  /* 0x0100020000067ab9 */ /* 0x000fe20000000a00 */
[----:B0-2---:R-:W-:Y:S01]  /*1240*/  IMAD.U32 R4, RZ, RZ, UR4 ;  /* 0x00000004ff047e24 */ /* 0x005fe2000f8e00ff */
[----:B------:R0:W1:Y:S01]  /*1250*/  LDC.64 R14, c[0x4][R0] ;  /* 0x01000000000e7b82 */ /* 0x0000620000000a00 */
[----:B------:R-:W-:Y:S01]  /*1260*/  IMAD.U32 R5, RZ, RZ, UR5 ;  /* 0x00000005ff057e24 */ /* 0x000fe2000f8e00ff */
[----:B------:R-:W-:Y:S01]  /*1270*/  ULDC.64 UR4, c[0x4][0x70] ;  /* 0x01001c0000047ab9 */ /* 0x000fe20000000a00 */
[----:B------:R-:W-:Y:S02]  /*1280*/  IMAD.U32 R10, RZ, RZ, UR6 ;  /* 0x00000006ff0a7e24 */ /* 0x000fe4000f8e00ff */
[----:B------:R-:W-:Y:S02]  /*1290*/  IMAD.U32 R6, RZ, RZ, UR4 ;  /* 0x00000004ff067e24 */ /* 0x000fe4000f8e00ff */
[----:B------:R-:W-:-:S02]  /*12a0*/  IMAD.U32 R7, RZ, RZ, UR5 ;  /* 0x00000005ff077e24 */ /* 0x000fc4000f8e00ff */
[----:B------:R-:W-:Y:S02]  /*12b0*/  IMAD.U32 R11, RZ, RZ, UR7 ;  /* 0x00000007ff0b7e24 */ /* 0x000fe4000f8e00ff */
[----:B------:R-:W-:Y:S02]  /*12c0*/  IMAD.MOV.U32 R8, RZ, RZ, 0x1e1 ;  /* 0x000001e1ff087424 */ /* 0x000fe400078e00ff */
[----:B------:R-:W-:Y:S02]  /*12d0*/  IMAD.MOV.U32 R12, RZ, RZ, 0x1 ;  /* 0x00000001ff0c7424 */ /* 0x000fe400078e00ff */
[----:B0-----:R-:W-:-:S07]  /*12e0*/  IMAD.MOV.U32 R13, RZ, RZ, RZ ;  /* 0x000000ffff0d7224 */ /* 0x001fce00078e00ff */
[----:B------:R-:W-:-:S07]  /*12f0*/  LEPC R20, `(.L_x_14) ;  /* 0x000000001014794e */ /* 0x000fce0000000000 */
[----:B-1---5:R-:W-:Y:S05]  /*1300*/  CALL.ABS.NOINC R14 ;  /* 0x000000000e007343 */ /* 0x022fea0003c00000 */
.L_x_14:
[----:B------:R-:W-:-:S13]  /*1310*/  ISETP.NE.AND P0, PT, R201, 0x3, PT ;  /* 0x00000003c900780c */ /* 0x000fda0003f05270 */
[----:B------:R-:W-:Y:S05]  /*1320*/  @!P0 BRA `(.L_x_15) ;  /* 0x0000000000048947 */ /* 0x000fea0003800000 */
[----:B------:R-:W-:Y:S01]  /*1330*/  BPT.TRAP 0x1 ;  /* 0x000000040000795c */ /* 0x000fe20000300000 */
.L_x_15:
[----:B------:R-:W-:Y:S02]  /*1340*/  IMAD.U32 R3, RZ, RZ, UR37 ;  /* 0x00000025ff037e24 */ /* 0x000fe4000f8e00ff */
[----:B------:R-:W-:-:S03]  /*1350*/  IMAD.U32 R0, RZ, RZ, UR36 ;  /* 0x00000024ff007e24 */ /* 0x000fc6000f8e00ff */
[----:B------:R-:W-:Y:S02]  /*1360*/  LEA R3, R3, UR38, 0x3 ;  /* 0x0000002603037c11 */ /* 0x000fe4000f8e18ff */
[----:B------:R-:W-:-:S04]  /*1370*/  SHF.L.U32 R0, R0, 0x1f, RZ ;  /* 0x0000001f00007819 */ /* 0x000fc800000006ff */
[----:B------:R1:W3:Y:S01]  /*1380*/  SYNCS.PHASECHK.TRANS64.TRYWAIT P1, [R3+URZ], R0 ;  /* 0x00000000030075a7 */ /* 0x0002e2000802017f */
[----:B------:R-:W-:Y:S05]  /*1390*/  @!P0 BRA `(.L_x_16) ;  /* 0x0000000000048947 */ /* 0x000fea0003800000 */
[----:B------:R-:W-:Y:S01]  /*13a0*/  BPT.TRAP 0x1 ;  /* 0x000000040000795c */ /* 0x000fe20000300000 */
.L_x_16:
[----:B---3--:R-:W-:Y:S05]  /*13b0*/  @P1 BRA `(.L_x_17) ;  /* 0x0000000000081947 */ /* 0x008fea0003800000 */
[----:B------:R-:W3:Y:S02]  /*13c0*/  SYNCS.PHASECHK.TRANS64.TRYWAIT P1, [R3+URZ], R0 ;  /* 0x00000000030075a7 */ /* 0x000ee4000802017f */
[----:B---3--:R-:W-:Y:S05]  /*13d0*/  @!P1 BRA `(.L_x_18) ;  /* 0x000000e000909947 */ /* 0x008fea0003800000 */
.L_x_17:
[----:B------:R-:W-:-:S04]  /*13e0*/  UISETP.LT.AND UP0, UPT, UR39, 0x1, UPT ;  /* 0x000000012700788c */ /* 0x000fc8000bf01270 */
[----:B------:R-:W-:-:S06]  /*13f0*/  USEL UR4, UR39, 0x1, UP0 ;  /* 0x0000000127047887 */ /* 0x000fcc0008000000 */
[----:B-1-3--:R-:W-:Y:S01]  /*1400*/  IMAD.U32 R0, RZ, RZ, UR4 ;  /* 0x00000004ff007e24 */ /* 0x00afe2000f8e00ff */
[----:B------:R-:W-:Y:S05]  /*1410*/  WARPSYNC.ALL ;  /* 0x0000000000007948 */ /* 0x000fea0003800000 */
[----:B------:R-:W-:-:S04]  /*1420*/  IADD3 R0, -R0, UR39, RZ ;  /* 0x0000002700007c10 */ /* 0x000fc8000fffe1ff */
[----:B------:R-:W-:Y:S01]  /*1430*/  ISETP.GE.AND P1, PT, R0, 0x1, PT ;  /* 0x000000010000780c */ /* 0x000fe20003f26270 */
[----:B------:R-:W-:Y:S01]  /*1440*/  UIADD3 UR4, UR38, 0x20200, URZ ;  /* 0x0002020026047890 */ /* 0x000fe2000fffe03f */
[----:B------:R-:W-:Y:S01]  /*1450*/  WARPGROUP.ARRIVE ;  /* 0x00000000000079c5 */ /* 0x000fe20000000000 */
[----:B------:R-:W-:Y:S02]  /*1460*/  ULOP3.LUT UR52, UR52, 0x10000, URZ, 0xfc, !UPT ;  /* 0x0001000034347892 */ /* 0x000fe4000f8efc3f */
[----:B------:R-:W-:Y:S02]  /*1470*/  USHF.R.U32.HI UR4, URZ, 0x4, UR4 ;  /* 0x000000043f047899 */ /* 0x000fe40008011604 */
[----:B------:R-:W-:Y:S02]  /*1480*/  ULEA UR44, UR37, UR52, 0x9 ;  /* 0x00000034252c7291 */ /* 0x000fe4000f8e483f */
[----:B------:R-:W-:Y:S01]  /*1490*/  ULOP3.LUT UR53, UR4, 0x3fff, URZ, 0xc0, !UPT ;  /* 0x00003fff04357892 */ /* 0x000fe2000f8ec03f */
[----:B------:R-:W-:Y:S01]  /*14a0*/  UMOV UR5, 0xc0000010 ;  /* 0xc000001000057882 */ /* 0x000fe20000000000 */
[----:B------:R-:W-:-:S02]  /*14b0*/  UMOV UR7, 0xc0000010 ;  /* 0xc000001000077882 */ /* 0x000fc40000000000 */
[----:B------:R-:W-:Y:S01]  /*14c0*/  ULOP3.LUT UR53, UR53, 0x10000, URZ, 0xfc, !UPT ;  /* 0x0001000035357892 */ /* 0x000fe2000f8efc3f */
[----:B------:R-:W-:Y:S01]  /*14d0*/  UMOV UR4, UR44 ;  /* 0x0000002c00047c82 */ /* 0x000fe20008000000 */
[----:B------:R-:W-:Y:S02]  /*14e0*/  UMOV UR9, UR5 ;  /* 0x0000000500097c82 */ /* 0x000fe40008000000 */
[----:B------:R-:W-:Y:S01]  /*14f0*/  UIMAD UR6, UR37, 0x160, UR53 ;  /* 0x00000160250678a4 */ /* 0x000fe2000f8e0235 */
[----:B------:R-:W-:Y:S01]  /*1500*/  UMOV UR8, UR4 ;  /* 0x0000000400087c82 */ /* 0x000fe20008000000 */
[----:B------:R-:W-:Y:S02]  /*1510*/  UMOV UR11, 0xc0000010 ;  /* 0xc0000010000b7882 */ /* 0x000fe40000000000 */
[----:B------:R-:W-:Y:S02]  /*1520*/  UIADD3 UR10, UR6, 0x20, URZ ;  /* 0x00000020060a7890 */ /* 0x000fe4000fffe03f */
[----:B------:R-:W-:Y:S01]  /*1530*/  UIADD3 UR14, UR6, 0x40, URZ ;  /* 0x00000040060e7890 */ /* 0x000fe2000fffe03f */
[----:B------:R-:W-:-:S02]  /*1540*/  UMOV UR12, UR4 ;  /* 0x00000004000c7c82 */ /* 0x000fc40008000000 */
[----:B------:R-:W-:Y:S01]  /*1550*/  HGMMA.64x16x16.F32.BF16 R192, gdesc[UR4], RZ, !UPT, gsb0 ;  /* 0x0020000004c079f0 */ /* 0x000fe2000c0018ff */
[----:B------:R-:W-:Y:S01]  /*1560*/  UMOV UR13, UR5 ;  /* 0x00000005000d7c82 */ /* 0x000fe20008000000 */
[----:B------:R-:W-:Y:S01]  /*1570*/  UMOV UR15, 0xc0000010 ;  /* 0xc0000010000f7882 */ /* 0x000fe20000000000 */
[----:B------:R-:W-:Y:S01]  /*1580*/  UIADD3 UR18, UR6, 0x60, URZ ;  /* 0x0000006006127890 */ /* 0x000fe2000fffe03f */
[----:B------:R-:W-:Y:S01]  /*1590*/  UMOV UR16, UR4 ;  /* 0x0000000400107c82 */ /* 0x000fe20008000000 */
        /* <DEDUP_REMOVED lines=24> */
[----:B------:R-:W-:Y:S01]  /*1720*/  UMOV UR47, 0xc0000010 ;  /* 0xc0000010002f7882 */ /* 0x000fe20000000000 */
[----:B------:R-:W-:Y:S01]  /*1730*/  UIADD3 UR50, UR6, 0x140, URZ ;  /* 0x0000014006327890 */ /* 0x000fe2000fffe03f */
[----:B------:R-:W-:Y:S01]  /*1740*/  UMOV UR48, UR4 ;  /* 0x0000000400307c82 */ /* 0x000fe20008000000 */
[----:B------:R-:W-:Y:S01]  /*1750*/  UMOV UR49, UR5 ;  /* 0x0000000500317c82 */ /* 0x000fe20008000000 */
[----:B------:R-:W-:Y:S01]  /*1760*/  UMOV UR51, 0xc0000010 ;  /* 0xc000001000337882 */ /* 0x000fe20000000000 */
[----:B------:R-:W-:-:S02]  /*1770*/  WARPGROUP.DEPBAR.LE gsb0, 0x0 ;  /* 0x00008000000079c5 */ /* 0x000fc40000010000 */
[----:B------:R-:W-:-:S06]  /*1780*/  WARPGROUP.ARRIVE ;  /* 0x00000000000079c5 */ /* 0x000fcc0000000000 */
[----:B------:R-:W-:Y:S01]  /*1790*/  HGMMA.64x16x16.F32.BF16 R176, gdesc[UR8], RZ, !UPT, gsb0 ;  /* 0x0020000008b079f0 */ /* 0x000fe2000c0018ff */
[----:B------:R-:W-:-:S03]  /*17a0*/  UIADD3 UR8, UR44, 0x100, URZ ;  /* 0x000001002c087890 */ /* 0x000fc6000fffe03f */
[----:B------:R-:W-:Y:S01]  /*17b0*/  UMOV UR44, UR4 ;  /* 0x00000004002c7c82 */ /* 0x000fe20008000000 */
[----:B------:R-:W-:Y:S02]  /*17c0*/  WARPGROUP.DEPBAR.LE gsb0, 0x0 ;  /* 0x00008000000079c5 */ /* 0x000fe40000010000 */
[----:B------:R-:W-:-:S06]  /*17d0*/  WARPGROUP.ARRIVE ;  /* 0x00000000000079c5 */ /* 0x000fcc0000000000 */
[----:B------:R-:W-:Y:S03]  /*17e0*/  HGMMA.64x16x16.F32.BF16 R160, gdesc[UR12], RZ, !UPT, gsb0 ;  /* 0x002000000ca079f0 */ /* 0x000fe6000c0018ff */
        /* <DEDUP_REMOVED lines=23> */
[----:B------:R-:W-:Y:S01]  /*1960*/  HGMMA.64x16x16.F32.BF16 R32, gdesc[UR48], RZ, !UPT, gsb0 ;  /* 0x00200000302079f0 */ /* 0x000fe2000c0018ff */
[----:B------:R-:W-:Y:S01]  /*1970*/  UMOV UR48, UR8 ;  /* 0x0000000800307c82 */ /* 0x000fe20008000000 */
[----:B------:R-:W-:Y:S01]  /*1980*/  UMOV UR49, 0xc0000010 ;  /* 0xc000001000317882 */ /* 0x000fe20000000000 */
[----:B------:R-:W-:Y:S01]  /*1990*/  UMOV UR44, UR48 ;  /* 0x00000030002c7c82 */ /* 0x000fe20008000000 */
        /* <DEDUP_REMOVED lines=19> */
[----:B------:R-:W-:-:S02]  /*1ad0*/  WARPGROUP.DEPBAR.LE gsb0, 0x0 ;  /* 0x00008000000079c5 */ /* 0x000fc40000010000 */
        /* <DEDUP_REMOVED lines=33> */
[----:B------:R-:W-:Y:S05]  /*1cf0*/  @!P1 BRA `(.L_x_19) ;  /* 0x0000000800ac9947 */ /* 0x000fea0003800000 */
[----:B------:R-:W-:Y:S01]  /*1d00*/  UIADD3 UR57, UR37, 0x1, URZ ;  /* 0x0000000125397890 */ /* 0x000fe2000fffe03f */
[----:B------:R-:W-:Y:S01]  /*1d10*/  IMAD.MOV.U32 R3, RZ, RZ, R0 ;  /* 0x000000ffff037224 */ /* 0x000fe200078e0000 */
[----:B------:R-:W-:Y:S02]  /*1d20*/  UMOV UR56, UR37 ;  /* 0x0000002500387c82 */ /* 0x000fe40008000000 */
[----:B------:R-:W-:-:S04]  /*1d30*/  UISETP.NE.AND UP0, UPT, UR57, 0x10, UPT ;  /* 0x000000103900788c */ /* 0x000fc8000bf05270 */
[----:B------:R-:W-:Y:S02]  /*1d40*/  USEL UR4, URZ, 0x1, UP0 ;  /* 0x000000013f047887 */ /* 0x000fe40008000000 */
[----:B------:R-:W-:Y:S02]  /*1d50*/  USEL UR57, UR57, URZ, UP0 ;  /* 0x0000003f39397287 */ /* 0x000fe40008000000 */
[----:B------:R-:W-:-:S06]  /*1d60*/  ULOP3.LUT UR4, UR36, UR4, URZ, 0x3c, !UPT ;  /* 0x0000000424047292 */ /* 0x000fcc000f8e3c3f */
[----:B------:R-:W-:-:S07]  /*1d70*/  IMAD.U32 R6, RZ, RZ, UR4 ;  /* 0x00000004ff067e24 */ /* 0x000fce000f8e00ff */
.L_x_26:
[----:B-1----:R-:W-:Y:S05]  /*1d80*/  @!P0 BRA `(.L_x_20) ;  /* 0x0000000000048947 */ /* 0x002fea0003800000 */
[----:B------:R-:W-:Y:S01]  /*1d90*/  BPT.TRAP 0x1 ;  /* 0x000000040000795c */ /* 0x000fe20000300000 */
.L_x_20:
[----:B------:R-:W-:Y:S01]  /*1da0*/  ULEA UR4, UR57, UR38, 0x3 ;  /* 0x0000002639047291 */ /* 0x000fe2000f8e183f */
[----:B0-2---:R-:W-:-:S08]  /*1db0*/  SHF.L.U32 R4, R6, 0x1f, RZ ;  /* 0x0000001f06047819 */ /* 0x005fd000000006ff */
[----:B------:R0:W1:Y:S01]  /*1dc0*/  SYNCS.PHASECHK.TRANS64.TRYWAIT P1, [UR4], R4 ;  /* 0x00000004ff0075a7 */ /* 0x0000620008020144 */
[----:B------:R-:W-:Y:S05]  /*1dd0*/  @!P0 BRA `(.L_x_21) ;  /* 0x0000000000048947 */ /* 0x000fea0003800000 */
[----:B------:R-:W-:Y:S01]  /*1de0*/  BPT.TRAP 0x1 ;  /* 0x000000040000795c */ /* 0x000fe20000300000 */
.L_x_21:
[----:B-1----:R-:W-:Y:S05]  /*1df0*/  @P1 BRA `(.L_x_22) ;  /* 0x0000000000081947 */ /* 0x002fea0003800000 */
[----:B------:R-:W1:Y:S02]  /*1e00*/  SYNCS.PHASECHK.TRANS64.TRYWAIT P1, [UR4], R4 ;  /* 0x00000004ff0075a7 */ /* 0x000e640008020144 */
[----:B-1----:R-:W-:Y:S05]  /*1e10*/  @!P1 BRA `(.L_x_23) ;  /* 0x000000d800149947 */ /* 0x002fea0003800000 */
.L_x_22:
[----:B------:R-:W-:Y:S01]  /*1e20*/  ULEA UR4, UR57, UR52, 0x9 ;  /* 0x0000003439047291 */ /* 0x000fe2000f8e483f */
[----:B------:R-:W-:Y:S01]  /*1e30*/  WARPGROUP.ARRIVE ;  /* 0x00000000000079c5 */ /* 0x000fe20000000000 */
[----:B------:R-:W-:Y:S01]  /*1e40*/  UIMAD UR6, UR57, 0x160, UR53 ;  /* 0x00000160390678a4 */ /* 0x000fe2000f8e0235 */
[----:B------:R-:W-:Y:S01]  /*1e50*/  UMOV UR5, 0xc0000010 ;  /* 0xc000001000057882 */ /* 0x000fe20000000000 */
[----:B------:R-:W-:Y:S02]  /*1e60*/  UMOV UR7, 0xc0000010 ;  /* 0xc000001000077882 */ /* 0x000fe40000000000 */
[----:B------:R-:W-:Y:S01]  /*1e70*/  UIADD3 UR10, UR6, 0x20, URZ ;  /* 0x00000020060a7890 */ /* 0x000fe2000fffe03f */
[----:B------:R-:W-:Y:S01]  /*1e80*/  UMOV UR8, UR4 ;  /* 0x0000000400087c82 */ /* 0x000fe20008000000 */
[----:B------:R-:W-:Y:S01]  /*1e90*/  UMOV UR9, UR5 ;  /* 0x0000000500097c82 */ /* 0x000fe20008000000 */
[----:B------:R-:W-:Y:S02]  /*1ea0*/  UMOV UR11, 0xc0000010 ;  /* 0xc0000010000b7882 */ /* 0x000fe40000000000 */
[----:B------:R-:W-:Y:S01]  /*1eb0*/  HGMMA.64x16x16.F32.BF16 R192, gdesc[UR4], R192, gsb0 ;  /* 0x0020000004c079f0 */ /* 0x000fe200080018c0 */
        /* <DEDUP_REMOVED lines=38> */
[----:B------:R-:W-:Y:S01]  /*2120*/  HGMMA.64x16x16.F32.BF16 R176, gdesc[UR8], R176, gsb0 ;  /* 0x0020000008b079f0 */ /* 0x000fe200080018b0 */
[----:B------:R-:W-:Y:S02]  /*2130*/  UIADD3 UR8, UR4, 0x100, URZ ;  /* 0x0000010004087890 */ /* 0x000fe4000fffe03f */
[----:B------:R-:W-:Y:S02]  /*2140*/  WARPGROUP.DEPBAR.LE gsb0, 0x0 ;  /* 0x00008000000079c5 */ /* 0x000fe40000010000 */
[----:B------:R-:W-:-:S06]  /*2150*/  WARPGROUP.ARRIVE ;  /* 0x00000000000079c5 */ /* 0x000fcc0000000000 */
[----:B------:R-:W-:Y:S03]  /*2160*/  HGMMA.64x16x16.F32.BF16 R160, gdesc[UR12], R160, gsb0 ;  /* 0x002000000ca079f0 */ /* 0x000fe600080018a0 */
        /* <DEDUP_REMOVED lines=23> */
[----:B------:R-:W-:Y:S01]  /*22e0*/  HGMMA.64x16x16.F32.BF16 R32, gdesc[UR48], R32, gsb0 ;  /* 0x00200000302079f0 */ /* 0x000fe20008001820 */
        /* <DEDUP_REMOVED lines=56> */
[----:B------:R-:W-:Y:S05]  /*2670*/  @!P0 BRA `(.L_x_24) ;  /* 0x0000000000048947 */ /* 0x000fea0003800000 */
[----:B------:R-:W-:Y:S01]  /*2680*/  BPT.TRAP 0x1 ;  /* 0x000000040000795c */ /* 0x000fe20000300000 */
.L_x_24:
[----:B------:R-:W-:Y:S01]  /*2690*/  ULEA UR4, UR56, UR38, 0x3 ;  /* 0x0000002638047291 */ /* 0x000fe2000f8e183f */
[----:B------:R-:W-:-:S03]  /*26a0*/  ISETP.GT.U32.AND P1, PT, R2, 0x1, PT ;  /* 0x000000010200780c */ /* 0x000fc60003f24070 */
[----:B------:R-:W-:-:S04]  /*26b0*/  UIADD3 UR4, UR4, 0x80, URZ ;  /* 0x0000008004047890 */ /* 0x000fc8000fffe03f */
[----:B------:R-:W-:-:S09]  /*26c0*/  UPRMT UR4, URZ, 0x654, UR4 ;  /* 0x000006543f047896 */ /* 0x000fd20008000004 */
[----:B------:R-:W-:Y:S01]  /*26d0*/  SYNCS.ARRIVE.TRANS64.RED.A1T0 RZ, [UR4], RZ ;  /* 0x000000ffffff79a7 */ /* 0x000fe20008100404 */
[----:B------:R-:W-:Y:S05]  /*26e0*/  @P1 BRA `(.L_x_25) ;  /* 0x0000000000041947 */ /* 0x000fea0003800000 */
[----:B------:R-:W-:Y:S01]  /*26f0*/  BPT.TRAP 0x1 ;  /* 0x000000040000795c */ /* 0x000fe20000300000 */
.L_x_25:
[----:B------:R-:W-:Y:S01]  /*2700*/  UIADD3 UR57, UR57, 0x1, URZ ;  /* 0x0000000139397890 */ /* 0x000fe2000fffe03f */
[C---:B------:R-:W-:Y:S01]  /*2710*/  ISETP.GT.AND P1, PT, R3.reuse, 0x1, PT ;  /* 0x000000010300780c */ /* 0x040fe20003f24270 */
[----:B------:R-:W-:Y:S01]  /*2720*/  UIADD3 UR56, UR56, 0x1, URZ ;  /* 0x0000000138387890 */ /* 0x000fe2000fffe03f */
[----:B------:R-:W-:Y:S01]  /*2730*/  VIADD R3, R3, 0xffffffff ;  /* 0xffffffff03037836 */ /* 0x000fe20000000000 */
[----:B------:R-:W-:Y:S02]  /*2740*/  UISETP.NE.AND UP0, UPT, UR57, 0x10, UPT ;  /* 0x000000103900788c */ /* 0x000fe4000bf05270 */
[----:B------:R-:W-:Y:S02]  /*2750*/  UISETP.NE.AND UP1, UPT, UR56, 0x10, UPT ;  /* 0x000000103800788c */ /* 0x000fe4000bf25270 */
[----:B------:R-:W-:Y:S02]  /*2760*/  USEL UR4, URZ, 0x1, UP0 ;  /* 0x000000013f047887 */ /* 0x000fe40008000000 */
[----:B------:R-:W-:-:S02]  /*2770*/  USEL UR57, UR57, URZ, UP0 ;  /* 0x0000003f39397287 */ /* 0x000fc40008000000 */
[----:B------:R-:W-:Y:S02]  /*2780*/  USEL UR56, UR56, URZ, UP1 ;  /* 0x0000003f38387287 */ /* 0x000fe40008800000 */
[----:B------:R-:W-:Y:S01]  /*2790*/  LOP3.LUT R6, R6, UR4, RZ, 0x3c, !PT ;  /* 0x0000000406067c12 */ /* 0x000fe2000f8e3cff */
[----:B------:R-:W-:Y:S09]  /*27a0*/  @P1 BRA `(.L_x_26) ;  /* 0xfffffff400741947 */ /* 0x000ff2000383ffff */
.L_x_19:
[----:B------:R-:W3:Y:S02]  /*27b0*/  LDC R3, c[0x0][0x28c] ;  /* 0x0000a300ff037b82 */ /* 0x000ee40000000800 */
[----:B---3--:R-:W-:-:S13]  /*27c0*/  ISETP.GE.AND P1, PT, R3, 0x1, PT ;  /* 0x000000010300780c */ /* 0x008fda0003f26270 */
[----:B------:R-:W-:Y:S05]  /*27d0*/  @!P1 BRA `(.L_x_27) ;  /* 0x0000000000309947 */ /* 0x000fea0003800000 */
[----:B------:R-:W-:Y:S05]  /*27e0*/  @!P0 BRA `(.L_x_28) ;  /* 0x0000000000048947 */ /* 0x000fea0003800000 */
[----:B------:R-:W-:Y:S01]  /*27f0*/  BPT.TRAP 0x1 ;  /* 0x000000040000795c */ /* 0x000fe20000300000 */
.L_x_28:
[----:B------:R-:W-:Y:S02]  /*2800*/  R2UR UR4, R0 ;  /* 0x00000000000472ca */ /* 0x000fe400000e0000 */
[----:B------:R-:W-:-:S11]  /*2810*/  ISETP.GT.U32.AND P0, PT, R2, 0x1, PT ;  /* 0x000000010200780c */ /* 0x000fd60003f04070 */
[----:B------:R-:W-:-:S04]  /*2820*/  UIADD3 UR4, UR4, UR37, URZ ;  /* 0x0000002504047290 */ /* 0x000fc8000fffe03f */
[----:B------:R-:W-:-:S04]  /*2830*/  USHF.L.U32 UR4, UR4, 0x3, URZ ;  /* 0x0000000304047899 */ /* 0x000fc8000800063f */
[----:B------:R-:W-:-:S04]  /*2840*/  ULOP3.LUT UR4, UR4, 0x78, URZ, 0xc0, !UPT ;  /* 0x0000007804047892 */ /* 0x000fc8000f8ec03f */
[----:B------:R-:W-:-:S04]  /*2850*/  UIADD3 UR4, UR38, 0x80, UR4 ;  /* 0x0000008026047890 */ /* 0x000fc8000fffe004 */
[----:B------:R-:W-:-:S09]  /*2860*/  UPRMT UR4, URZ, 0x654, UR4 ;  /* 0x000006543f047896 */ /* 0x000fd20008000004 */
[----:B------:R-:W-:Y:S01]  /*2870*/  SYNCS.ARRIVE.TRANS64.RED.A1T0 RZ, [UR4], RZ ;  /* 0x000000ffffff79a7 */ /* 0x000fe20008100404 */
[----:B------:R-:W-:Y:S05]  /*2880*/  @P0 BRA `(.L_x_27) ;  /* 0x0000000000040947 */ /* 0x000fea0003800000 */
[----:B------:R-:W-:Y:S01]  /*2890*/  BPT.TRAP 0x1 ;  /* 0x000000040000795c */ /* 0x000fe20000300000 */
.L_x_27:
[----:B------:R-:W3:Y:S01]  /*28a0*/  S2R R0, SR_TID.X ;  /* 0x0000000000007919 */ /* 0x000ee20000002100 */
[----:B------:R-:W4:Y:S01]  /*28b0*/  LDC R6, c[0x0][0x288] ;  /* 0x0000a200ff067b82 */ /* 0x000f220000000800 */
[----:B------:R-:W-:Y:S01]  /*28c0*/  UIADD3 UR37, UR39, UR37, URZ ;  /* 0x0000002527257290 */ /* 0x000fe2000fffe03f */
[----:B------:R-:W-:Y:S01]  /*28d0*/  IMAD R19, R19, 0xb0, RZ ;  /* 0x000000b013137824 */ /* 0x000fe200078e02ff */
[----:B------:R-:W0:Y:S01]  /*28e0*/  S2R R10, SR_TID.X ;  /* 0x00000000000a7919 */ /* 0x000e220000002100 */
[----:B------:R-:W-:Y:S01]  /*28f0*/  ULDC UR8, c[0x0][0x284] ;  /* 0x0000a10000087ab9 */ /* 0x000fe20000000800 */
[----:B------:R-:W-:Y:S01]  /*2900*/  USHF.R.U32.HI UR4, URZ, 0x4, UR37 ;  /* 0x000000043f047899 */ /* 0x000fe20008011625 */
[----:B------:R-:W-:Y:S01]  /*2910*/  SHF.R.S32.HI R15, RZ, 0x1f, R16 ;  /* 0x0000001fff0f7819 */ /* 0x000fe20000011410 */
[----:B------:R-:W-:Y:S02]  /*2920*/  UISETP.GT.U32.AND UP1, UPT, UR37, 0xf, UPT ;  /* 0x0000000f2500788c */ /* 0x000fe4000bf24070 */
[----:B------:R-:W-:Y:S01]  /*2930*/  ULOP3.LUT UR4, UR4, 0x1, URZ, 0xc0, !UPT ;  /* 0x0000000104047892 */ /* 0x000fe2000f8ec03f */
[----:B------:R-:W-:Y:S01]  /*2940*/  ULDC.64 UR6, c[0x0][0x5d0] ;  /* 0x0001740000067ab9 */ /* 0x000fe20000000a00 */
[----:B------:R-:W-:Y:S01]  /*2950*/  UISETP.LT.U32.AND UP1, UPT, UR39, 0x10, UP1 ;  /* 0x000000102700788c */ /* 0x000fe20008f21070 */
[----:B------:R-:W-:Y:S01]  /*2960*/  IMAD R11, R15, UR6, RZ ;  /* 0x000000060f0b7c24 */ /* 0x000fe2000f8e02ff */
[----:B------:R-:W-:-:S02]  /*2970*/  UISETP.NE.U32.AND UP0, UPT, UR4, 0x1, UPT ;  /* 0x000000010400788c */ /* 0x000fc4000bf05070 */
[----:B------:R-:W-:Y:S01]  /*2980*/  USEL UR5, URZ, 0x1, !UP1 ;  /* 0x000000013f057887 */ /* 0x000fe2000c800000 */
[----:B------:R-:W-:Y:S01]  /*2990*/  IMAD R13, R16, UR7, R11 ;  /* 0x00000007100d7c24 */ /* 0x000fe2000f8e020b */
[----:B------:R-:W-:Y:S02]  /*29a0*/  UISETP.GT.U32.AND UP0, UPT, UR39, 0xf, !UP0 ;  /* 0x0000000f2700788c */ /* 0x000fe4000c704070 */
[----:B------:R-:W-:Y:S02]  /*29b0*/  ULOP3.LUT UR37, UR37, 0xf, URZ, 0xc0, !UPT ;  /* 0x0000000f25257892 */ /* 0x000fe4000f8ec03f */
[----:B------:R-:W-:Y:S01]  /*29c0*/  USEL UR4, URZ, 0x1, !UP0 ;  /* 0x000000013f047887 */ /* 0x000fe2000c000000 */
[----:B----4-:R-:W-:-:S03]  /*29d0*/  ISETP.GE.AND P0, PT, R19, R6, PT ;  /* 0x000000061300720c */ /* 0x010fc60003f06270 */
[----:B------:R-:W-:Y:S01]  /*29e0*/  ULOP3.LUT UR36, UR4, UR36, UR5, 0x96, !UPT ;  /* 0x0000002404247292 */ /* 0x000fe2000f8e9605 */
[----:B---3--:R-:W-:-:S04]  /*29f0*/  SHF.R.U32.HI R0, RZ, 0x7, R0 ;  /* 0x00000007ff007819 */ /* 0x008fc80000011600 */
[----:B------:R-:W-:Y:S02]  /*2a00*/  LOP3.LUT R0, R0, 0x1, RZ, 0xc0, !PT ;  /* 0x0000000100007812 */ /* 0x000fe400078ec0ff */
[----:B0-----:R-:W-:Y:S02]  /*2a10*/  SHF.R.U32.HI R3, RZ, 0x2, R10 ;  /* 0x00000002ff037819 */ /* 0x001fe4000001160a */
[----:B-12---:R-:W-:Y:S01]  /*2a20*/  LOP3.LUT R4, R10, 0x60, RZ, 0xc0, !PT ;  /* 0x000000600a047812 */ /* 0x006fe200078ec0ff */
[----:B------:R-:W-:Y:S01]  /*2a30*/  IMAD.SHL.U32 R8, R0, 0x40, RZ ;  /* 0x0000004000087824 */ /* 0x000fe200078e00ff */
[----:B------:R-:W-:Y:S02]  /*2a40*/  LOP3.LUT R5, R10, 0x3, RZ, 0xc0, !PT ;  /* 0x000000030a057812 */ /* 0x000fe400078ec0ff */
[----:B------:R-:W-:Y:S02]  /*2a50*/  LOP3.LUT R3, R3, 0x7, RZ, 0xc0, !PT ;  /* 0x0000000703037812 */ /* 0x000fe400078ec0ff */
[----:B------:R-:W-:Y:S01]  /*2a60*/  SHF.R.U32.HI R4, RZ, 0x1, R4 ;  /* 0x00000001ff047819 */ /* 0x000fe20000011604 */
[----:B------:R-:W-:-:S02]  /*2a70*/  IMAD R14, R5, -0x2, R6 ;  /* 0xfffffffe050e7824 */ /* 0x000fc400078e0206 */
[----:B------:R-:W-:Y:S01]  /*2a80*/  IMAD.SHL.U32 R5, R22, 0x100, RZ ;  /* 0x0000010016057824 */ /* 0x000fe200078e00ff */
[--C-:B------:R-:W-:Y:S02]  /*2a90*/  IADD3 R7, RZ, -R4, -R3.reuse ;  /* 0x80000004ff077210 */ /* 0x100fe40007ffe803 */
[----:B------:R-:W-:Y:S01]  /*2aa0*/  LOP3.LUT R3, R8, 0x40, R3, 0xe2, !PT ;  /* 0x0000004008037812 */ /* 0x000fe200078ee203 */
[----:B------:R-:W-:Y:S01]  /*2ab0*/  IMAD.SHL.U32 R8, R10, 0x2, RZ ;  /* 0x000000020a087824 */ /* 0x000fe200078e00ff */
[----:B------:R-:W-:Y:S01]  /*2ac0*/  ISETP.GE.OR P0, PT, R5, UR8, P0 ;  /* 0x0000000805007c0c */ /* 0x000fe20008706670 */
[----:B------:R-:W-:Y:S02]  /*2ad0*/  IMAD R12, R0, -0x40, R7 ;  /* 0xffffffc0000c7824 */ /* 0x000fe400078e0207 */
[----:B------:R-:W-:Y:S01]  /*2ae0*/  IMAD.WIDE R6, R22, 0x100, RZ ;  /* 0x0000010016067825 */ /* 0x000fe200078e02ff */
[----:B------:R-:W-:-:S03]  /*2af0*/  LOP3.LUT R8, R19, 0x6, R8, 0xf8, !PT ;  /* 0x0000000613087812 */ /* 0x000fc600078ef808 */
[----:B------:R-:W-:Y:S01]  /*2b00*/  IMAD.MOV.U32 R22, RZ, RZ, -0x1 ;  /* 0xffffffffff167424 */ /* 0x000fe200078e00ff */
[----:B------:R-:W-:Y:S02]  /*2b10*/  SHF.R.S32.HI R9, RZ, 0x1f, R8 ;  /* 0x0000001fff097819 */ /* 0x000fe40000011408 */
[----:B------:R-:W-:Y:S01]  /*2b20*/  LOP3.LUT R0, R6, R3, R4, 0xfe, !PT ;  /* 0x0000000306007212 */ /* 0x000fe200078efe04 */
[----:B------:R-:W-:Y:S01]  /*2b30*/  IMAD.IADD R4, R14, 0x1, -R19 ;  /* 0x000000010e047824 */ /* 0x000fe200078e0a13 */
[----:B------:R-:W-:Y:S01]  /*2b40*/  IADD3 R3, -R5, UR8, R12 ;  /* 0x0000000805037c10 */ /* 0x000fe2000fffe10c */
[----:B------:R-:W-:-:S04]  /*2b50*/  IMAD.WIDE.U32 R10, R16, UR6, R8 ;  /* 0x00000006100a7c25 */ /* 0x000fc8000f8e0008 */
[----:B------:R-:W-:Y:S01]  /*2b60*/  IMAD.IADD R11, R11, 0x1, R13 ;  /* 0x000000010b0b7824 */ /* 0x000fe200078e020d */
[----:B------:R-:W-:Y:S06]  /*2b70*/  @P0 BRA `(.L_x_29) ;  /* 0x000000a400980947 */ /* 0x000fec0003800000 */
[----:B------:R-:W0:Y:S01]  /*2b80*/  LDC.64 R210, c[0x0][0x5c8] ;  /* 0x00017200ffd27b82 */ /* 0x000e220000000a00 */
[----:B-----5:R-:W-:Y:S01]  /*2b90*/  FSETP.NEU.AND P2, PT, R23, RZ, PT ;  /* 0x000000ff1700720b */ /* 0x020fe20003f4d000 */
[----:B------:R-:W-:Y:S01]  /*2ba0*/  BSSY B0, `(.L_x_29) ;  /* 0x0000a63000007945 */ /* 0x000fe20003800000 */
[----:B------:R-:W-:-:S04]  /*2bb0*/  ISETP.GT.AND P0, PT, R4, RZ, PT ;  /* 0x000000ff0400720c */ /* 0x000fc80003f04270 */
[----:B------:R-:W-:Y:S01]  /*2bc0*/  ISETP.GT.AND P1, PT, R3, RZ, P0 ;  /* 0x000000ff0300720c */ /* 0x000fe20000724270 */
[-C--:B0-----:R-:W-:Y:S02]  /*2bd0*/  IMAD R5, R7, R210.reuse, RZ ;  /* 0x000000d207057224 */ /* 0x081fe400078e02ff */
[----:B------:R-:W-:-:S04]  /*2be0*/  IMAD.WIDE.U32 R20, R0, R210, R10 ;  /* 0x000000d200147225 */ /* 0x000fc800078e000a */
[----:B------:R-:W-:-:S04]  /*2bf0*/  IMAD R5, R0, R211, R5 ;  /* 0x000000d300057224 */ /* 0x000fc800078e0205 */
[----:B------:R-:W-:Y:S01]  /*2c00*/  IMAD.IADD R19, R21, 0x1, R5 ;  /* 0x0000000115137824 */ /* 0x000fe200078e0205 */
[----:B------:R-:W-:Y:S06]  /*2c10*/  @!P2 BRA `(.L_x_30) ;  /* 0x00000074007ca947 */ /* 0x000fec0003800000 */
[----:B------:R-:W0:Y:S01]  /*2c20*/  LDC.64 R208, c[0x0][0x5b8] ;  /* 0x00016e00ffd07b82 */ /* 0x000e220000000a00 */
[----:B------:R-:W-:-:S07]  /*2c30*/  ULDC.64 UR4, c[0x0][0x5c0] ;  /* 0x0001700000047ab9 */ /* 0x000fce0000000a00 */
[----:B------:R-:W1:Y:S08]  /*2c40*/  LDC.64 R206, c[0x0][0x5b0] ;  /* 0x00016c00ffce7b82 */ /* 0x000e700000000a00 */
[----:B------:R-:W2:Y:S01]  /*2c50*/  LDC.64 R204, c[0x0][0x5a8] ;  /* 0x00016a00ffcc7b82 */ /* 0x000ea20000000a00 */
[-C--:B0-----:R-:W-:Y:S02]  /*2c60*/  IMAD R6, R15, R208.reuse, RZ ;  /* 0x000000d00f067224 */ /* 0x081fe400078e02ff */
[----:B------:R-:W-:-:S04]  /*2c70*/  IMAD.WIDE.U32 R10, R16, R208, R8 ;  /* 0x000000d0100a7225 */ /* 0x000fc800078e0008 */
[----:B------:R-:W-:Y:S02]  /*2c80*/  IMAD R6, R16, R209, R6 ;  /* 0x000000d110067224 */ /* 0x000fe400078e0206 */
[-C--:B-1----:R-:W-:Y:S02]  /*2c90*/  IMAD R5, R7, R206.reuse, RZ ;  /* 0x000000ce07057224 */ /* 0x082fe400078e02ff */
[----:B------:R-:W-:Y:S02]  /*2ca0*/  IMAD.IADD R13, R11, 0x1, R6 ;  /* 0x000000010b0d7824 */ /* 0x000fe400078e0206 */
[----:B------:R-:W-:Y:S02]  /*2cb0*/  IMAD.MOV.U32 R12, RZ, RZ, R10 ;  /* 0x000000ffff0c7224 */ /* 0x000fe400078e000a */
[C---:B------:R-:W-:Y:S02]  /*2cc0*/  IMAD R5, R0.reuse, R207, R5 ;  /* 0x000000cf00057224 */ /* 0x040fe400078e0205 */
[----:B------:R-:W-:-:S04]  /*2cd0*/  IMAD.WIDE.U32 R14, R0, R206, R12 ;  /* 0x000000ce000e7225 */ /* 0x000fc800078e000c */
[----:B------:R-:W-:Y:S01]  /*2ce0*/  IMAD.IADD R7, R15, 0x1, R5 ;  /* 0x000000010f077824 */ /* 0x000fe200078e0205 */
[----:B--2---:R-:W-:-:S04]  /*2cf0*/  LEA R212, P2, R14, R204, 0x1 ;  /* 0x000000cc0ed47211 */ /* 0x004fc800078408ff */
[----:B------:R-:W-:-:S05]  /*2d00*/  LEA.HI.X R213, R14, R205, R7, 0x1, P2 ;  /* 0x000000cd0ed57211 */ /* 0x000fca00010f0c07 */
[----:B------:R-:W2:Y:S01]  /*2d10*/  @P1 LDG.E.LTC128B.U16 R7, desc[UR54][R212.64] ;  /* 0x00000036d4071981 */ /* 0x000ea2000c1e1520 */
[----:B------:R-:W-:Y:S01]  /*2d20*/  ISETP.GT.AND P3, PT, R4, 0x1, PT ;  /* 0x000000010400780c */ /* 0x000fe20003f64270 */
[----:B------:R-:W-:Y:S01]  /*2d30*/  IMAD.WIDE.U32 R14, R0, R206, R8 ;  /* 0x000000ce000e7225 */ /* 0x000fe200078e0008 */
[----:B------:R-:W-:Y:S03]  /*2d40*/  BSSY B1, `(.L_x_31) ;  /* 0x0000010000017945 */ /* 0x000fe60003800000 */
[----:B------:R-:W-:Y:S02]  /*2d50*/  IMAD.IADD R15, R5, 0x1, R15 ;  /* 0x00000001050f7824 */ /* 0x000fe400078e020f */
[----:B------:R-:W-:-:S04]  /*2d60*/  IMAD.WIDE.U32 R14, R16, R208, R14 ;  /* 0x000000d0100e7225 */ /* 0x000fc800078e000e */
[----:B------:R-:W-:Y:S02]  /*2d70*/  IMAD.IADD R15, R6, 0x1, R15 ;  /* 0x00000001060f7824 */ /* 0x000fe400078e020f */
[----:B--2---:R-:W-:-:S04]  /*2d80*/  IMAD.U32 R202, R7, 0x10000, RZ ;  /* 0x0001000007ca7824 */ /* 0x004fc800078e00ff */
[----:B------:R-:W-:Y:S01]  /*2d90*/  FMUL R21, R202, R23 ;  /* 0x00000017ca157220 */ /* 0x000fe20000400000 */
[----:B------:R-:W-:-:S03]  /*2da0*/  LEA R202, P2, R20, UR4, 0x1 ;  /* 0x0000000414ca7c11 */ /* 0x000fc6000f8408ff */
[----:B------:R-:W-:Y:S01]  /*2db0*/  FFMA R21, R192, R200, R21 ;  /* 0x000000c8c0157223 */ /* 0x000fe20000000015 */
[----:B------:R-:W-:Y:S02]  /*2dc0*/  LEA.HI.X R203, R20, UR5, R19, 0x1, P2 ;  /* 0x0000000514cb7c11 */ /* 0x000fe400090f0c13 */
[----:B------:R-:W-:Y:S02]  /*2dd0*/  ISETP.GT.AND P2, PT, R3, RZ, P3 ;  /* 0x000000ff0300720c */ /* 0x000fe40001f44270 */
[----:B------:R-:W-:Y:S02]  /*2de0*/  F2FP.BF16.F32.PACK_AB R19, RZ, R21 ;  /* 0x00000015ff13723e */ /* 0x000fe400000010ff */
[----:B------:R-:W-:-:S03]  /*2df0*/  LEA R20, P4, R14, R204, 0x1 ;  /* 0x000000cc0e147211 */ /* 0x000fc600078808ff */
[----:B------:R0:W-:Y:S01]  /*2e00*/  @P1 STG.E.U16 desc[UR54][R202.64], R19 ;  /* 0x00000013ca001986 */ /* 0x0001e2000c101536 */
[----:B------:R-:W-:-:S05]  /*2e10*/  LEA.HI.X R21, R14, R205, R15, 0x1, P4 ;  /* 0x000000cd0e157211 */ /* 0x000fca00020f0c0f */
[----:B------:R-:W-:Y:S05]  /*2e20*/  @!P2 BRA `(.L_x_32) ;  /* 0x000000000004a947 */ /* 0x000fea0003800000 */
[----:B------:R1:W5:Y:S02]  /*2e30*/  LDG.E.LTC128B.U16 R7, desc[UR54][R20.64+0x2] ;  /* 0x0000023614077981 */ /* 0x000364000c1e1520 */
.L_x_32:
[----:B------:R-:W-:Y:S05]  /*2e40*/  BSYNC B1 ;  /* 0x0000000000017941 */ /* 0x000fea0003800000 */
.L_x_31:
[----:B-----5:R-:W-:Y:S01]  /*2e50*/  IMAD.U32 R14, R7, 0x10000, RZ ;  /* 0x00010000070e7824 */ /* 0x020fe200078e00ff */
[----:B------:R-:W-:Y:S02]  /*2e60*/  SHF.L.U64.HI R15, R206, 0x3, R207 ;  /* 0x00000003ce0f7819 */ /* 0x000fe400000102cf */
[----:B------:R-:W-:Y:S01]  /*2e70*/  ISETP.GT.AND P1, PT, R3, 0x8, P0 ;  /* 0x000000080300780c */ /* 0x000fe20000724270 */
[----:B------:R-:W-:Y:S01]  /*2e80*/  FMUL R14, R14, R23 ;  /* 0x000000170e0e7220 */ /* 0x000fe20000400000 */
[----:B------:R-:W-:-:S03]  /*2e90*/  PRMT R216, R7, 0x7610, R216 ;  /* 0x0000761007d87816 */ /* 0x000fc600000000d8 */
[----:B------:R-:W-:Y:S01]  /*2ea0*/  FFMA R193, R193, R200, R14 ;  /* 0x000000c8c1c17223 */ /* 0x000fe2000000000e */
[----:B------:R-:W-:-:S04]  /*2eb0*/  IMAD.SHL.U32 R14, R206, 0x8, RZ ;  /* 0x00000008ce0e7824 */ /* 0x000fc800078e00ff */
[----:B------:R-:W-:Y:S01]  /*2ec0*/  IMAD.WIDE.U32 R214, R0, R206, R14 ;  /* 0x000000ce00d67225 */ /* 0x000fe200078e000e */
[----:B------:R-:W-:-:S03]  /*2ed0*/  F2FP.BF16.F32.PACK_AB R213, RZ, R193 ;  /* 0x000000c1ffd5723e */ /* 0x000fc600000010ff */
[----:B------:R-:W-:Y:S01]  /*2ee0*/  IMAD.IADD R209, R5, 0x1, R215 ;  /* 0x0000000105d17824 */ /* 0x000fe200078e02d7 */
[----:B0-----:R-:W-:Y:S01]  /*2ef0*/  IADD3 R19, P4, R10, R214, RZ ;  /* 0x000000d60a137210 */ /* 0x001fe20007f9e0ff */
[----:B------:R0:W-:Y:S04]  /*2f00*/  @P2 STG.E.U16 desc[UR54][R202.64+0x2], R213 ;  /* 0x000002d5ca002986 */ /* 0x0001e8000c101536 */
[----:B------:R-:W-:Y:S01]  /*2f10*/  IMAD.X R212, R209, 0x1, R13, P4 ;  /* 0x00000001d1d47824 */ /* 0x000fe200020e060d */
[----:B------:R-:W-:-:S04]  /*2f20*/  LEA R192, P4, R19, R204, 0x1 ;  /* 0x000000cc13c07211 */ /* 0x000fc800078808ff */
[----:B------:R-:W-:-:S05]  /*2f30*/  LEA.HI.X R193, R19, R205, R212, 0x1, P4 ;  /* 0x000000cd13c17211 */ /* 0x000fca00020f0cd4 */
[----:B------:R2:W3:Y:S01]  /*2f40*/  @P1 LDG.E.LTC128B.U16 R216, desc[UR54][R192.64] ;  /* 0x00000036c0d81981 */ /* 0x0004e2000c1e1520 */
[----:B------:R-:W-:Y:S01]  /*2f50*/  IADD3 R212, P2, R8, R214, RZ ;  /* 0x000000d608d47210 */ /* 0x000fe20007f5e0ff */
[----:B------:R-:W-:Y:S01]  /*2f60*/  BSSY B1, `(.L_x_33) ;  /* 0x0000012000017945 */ /* 0x000fe20003800000 */
[----:B------:R-:W-:-:S03]  /*2f70*/  SHF.L.U64.HI R19, R210, 0x4, R211 ;  /* 0x00000004d2137819 */ /* 0x000fc600000102d3 */
[----:B0-----:R-:W-:Y:S02]  /*2f80*/  IMAD.X R213, R9, 0x1, R209, P2 ;  /* 0x0000000109d57824 */ /* 0x001fe400010e06d1 */
[----:B------:R-:W-:-:S03]  /*2f90*/  IMAD.WIDE.U32 R212, R16, R208, R212 ;  /* 0x000000d010d47225 */ /* 0x000fc600078e00d4 */
[----:B--2---:R-:W-:Y:S01]  /*2fa0*/  LEA R192, P2, R212, R204, 0x1 ;  /* 0x000000ccd4c07211 */ /* 0x004fe200078408ff */
[----:B---3--:R-:W-:-:S04]  /*2fb0*/  IMAD.U32 R218, R216, 0x10000, RZ ;  /* 0x00010000d8da7824 */ /* 0x008fc800078e00ff */
[----:B------:R-:W-:-:S04]  /*2fc0*/  FMUL R7, R218, R23 ;  /* 0x00000017da077220 */ /* 0x000fc80000400000 */
[----:B------:R-:W-:Y:S01]  /*2fd0*/  FFMA R194, R194, R200, R7 ;  /* 0x000000c8c2c27223 */ /* 0x000fe20000000007 */
[----:B------:R-:W-:-:S04]  /*2fe0*/  IMAD.IADD R7, R6, 0x1, R213 ;  /* 0x0000000106077824 */ /* 0x000fc800078e02d5 */
[----:B------:R-:W-:Y:S02]  /*2ff0*/  F2FP.BF16.F32.PACK_AB R194, RZ, R194 ;  /* 0x000000c2ffc2723e */ /* 0x000fe400000010ff */
[----:B------:R-:W-:Y:S01]  /*3000*/  LEA.HI.X R193, R212, R205, R7, 0x1, P2 ;  /* 0x000000cdd4c17211 */ /* 0x000fe200010f0c07 */
[----:B------:R-:W-:Y:S01]  /*3010*/  IMAD.SHL.U32 R7, R210, 0x10, RZ ;  /* 0x00000010d2077824 */ /* 0x000fe200078e00ff */
[----:B------:R-:W-:-:S04]  /*3020*/  ISETP.GT.AND P2, PT, R3, 0x8, P3 ;  /* 0x000000080300780c */ /* 0x000fc80001f44270 */
[----:B------:R-:W-:-:S05]  /*3030*/  IADD3 R212, P4, R7, R202, RZ ;  /* 0x000000ca07d47210 */ /* 0x000fca0007f9e0ff */
[----:B------:R-:W-:-:S05]  /*3040*/  IMAD.X R213, R19, 0x1, R203, P4 ;  /* 0x0000000113d57824 */ /* 0x000fca00020e06cb */
[----:B------:R0:W-:Y:S01]  /*3050*/  @P1 STG.E.U16 desc[UR54][R212.64], R194 ;  /* 0x000000c2d4001986 */ /* 0x0001e2000c101536 */
[----:B------:R-:W-:Y:S05]  /*3060*/  @!P2 BRA `(.L_x_34) ;  /* 0x000000000004a947 */ /* 0x000fea0003800000 */
[----:B------:R2:W5:Y:S02]  /*3070*/  LDG.E.LTC128B.U16 R216, desc[UR54][R192.64+0x2] ;  /* 0x00000236c0d87981 */ /* 0x000564000c1e1520 */
.L_x_34:
[----:B------:R-:W-:Y:S05]  /*3080*/  BSYNC B1 ;  /* 0x0000000000017941 */ /* 0x000fea0003800000 */
.L_x_33:
[----:B0----5:R-:W-:Y:S01]  /*3090*/  IMAD.U32 R194, R216, 0x10000, RZ ;  /* 0x00010000d8c27824 */ /* 0x021fe200078e00ff */
[----:B------:R-:W-:Y:S01]  /*30a0*/  ISETP.GT.AND P1, PT, R4, 0x8, PT ;  /* 0x000000080400780c */ /* 0x000fe20003f24270 */
[----:B------:R-:W-:Y:S02]  /*30b0*/  BSSY B1, `(.L_x_35) ;  /* 0x0000008000017945 */ /* 0x000fe40003800000 */
[----:B------:R-:W-:Y:S01]  /*30c0*/  FMUL R194, R194, R23 ;  /* 0x00000017c2c27220 */ /* 0x000fe20000400000 */
[----:B------:R-:W-:-:S03]  /*30d0*/  ISETP.GT.AND P4, PT, R3, RZ, P1 ;  /* 0x000000ff0300720c */ /* 0x000fc60000f84270 */
[----:B------:R-:W-:-:S05]  /*30e0*/  FFMA R194, R195, R200, R194 ;  /* 0x000000c8c3c27223 */ /* 0x000fca00000000c2 */
[----:B------:R-:W-:-:S05]  /*30f0*/  F2FP.BF16.F32.PACK_AB R194, RZ, R194 ;  /* 0x000000c2ffc2723e */ /* 0x000fca00000010ff */
[----:B------:R0:W-:Y:S01]  /*3100*/  @P2 STG.E.U16 desc[UR54][R212.64+0x2], R194 ;  /* 0x000002c2d4002986 */ /* 0x0001e2000c101536 */
[----:B------:R-:W-:Y:S05]  /*3110*/  @!P4 BRA `(.L_x_36) ;  /* 0x000000000004c947 */ /* 0x000fea0003800000 */
[----:B------:R3:W5:Y:S02]  /*3120*/  LDG.E.LTC128B.U16 R216, desc[UR54][R20.64+0x10] ;  /* 0x0000103614d87981 */ /* 0x000764000c1e1520 */
.L_x_36:
[----:B------:R-:W-:Y:S05]  /*3130*/  BSYNC B1 ;  /* 0x0000000000017941 */ /* 0x000fea0003800000 */
.L_x_35:
        /* <DEDUP_REMOVED lines=10> */
.L_x_38:
[----:B------:R-:W-:Y:S05]  /*31e0*/  BSYNC B1 ;  /* 0x0000000000017941 */ /* 0x000fea0003800000 */
.L_x_37:
[----:B-----5:R-:W-:Y:S01]  /*31f0*/  IMAD.U32 R194, R216, 0x10000, RZ ;  /* 0x00010000d8c27824 */ /* 0x020fe200078e00ff */
[----:B------:R-:W-:Y:S01]  /*3200*/  ISETP.GT.AND P4, PT, R3, 0x8, P1 ;  /* 0x000000080300780c */ /* 0x000fe20000f84270 */
[----:B------:R-:W-:Y:S02]  /*3210*/  BSSY B1, `(.L_x_39) ;  /* 0x0000007000017945 */ /* 0x000fe40003800000 */
[----:B------:R-:W-:-:S04]  /*3220*/  FMUL R194, R194, R23 ;  /* 0x00000017c2c27220 */ /* 0x000fc80000400000 */
[----:B------:R-:W-:-:S05]  /*3230*/  FFMA R194, R197, R200, R194 ;  /* 0x000000c8c5c27223 */ /* 0x000fca00000000c2 */
[----:B------:R-:W-:-:S05]  /*3240*/  F2FP.BF16.F32.PACK_AB R194, RZ, R194 ;  /* 0x000000c2ffc2723e */ /* 0x000fca00000010ff */
[----:B------:R0:W-:Y:S01]  /*3250*/  @P5 STG.E.U16 desc[UR54][R202.64+0x12], R194 ;  /* 0x000012c2ca005986 */ /* 0x0001e2000c101536 */
[----:B------:R-:W-:Y:S05]  /*3260*/  @!P4 BRA `(.L_x_40) ;  /* 0x000000000004c947 */ /* 0x000fea0003800000 */
[----:B------:R0:W5:Y:S02]  /*3270*/  LDG.E.LTC128B.U16 R216, desc[UR54][R192.64+0x10] ;  /* 0x00001036c0d87981 */ /* 0x000164000c1e1520 */
.L_x_40:
[----:B------:R-:W-:Y:S05]  /*3280*/  BSYNC B1 ;  /* 0x0000000000017941 */ /* 0x000fea0003800000 */
.L_x_39:
[----:B0----5:R-:W-:Y:S01]  /*3290*/  IMAD.U32 R194, R216, 0x10000, RZ ;  /* 0x00010000d8c27824 */ /* 0x021fe200078e00ff */
        /* <DEDUP_REMOVED lines=8> */
.L_x_42:
[----:B------:R-:W-:Y:S05]  /*3320*/  BSYNC B1 ;  /* 0x0000000000017941 */ /* 0x000fea0003800000 */
.L_x_41:
[----:B-----5:R-:W-:Y:S01]  /*3330*/  IMAD.U32 R12, R216, 0x10000, RZ ;  /* 0x00010000d80c7824 */ /* 0x020fe200078e00ff */
[----:B------:R-:W-:Y:S01]  /*3340*/  ISETP.GT.AND P4, PT, R3, 0x80, P0 ;  /* 0x000000800300780c */ /* 0x000fe20000784270 */
[----:B------:R-:W-:Y:S02]  /*3350*/  IMAD.MOV.U32 R215, RZ, RZ, R209 ;  /* 0x000000ffffd77224 */ /* 0x000fe400078e00d1 */
[----:B------:R-:W-:Y:S01]  /*3360*/  FMUL R12, R12, R23 ;  /* 0x000000170c0c7220 */ /* 0x000fe20000400000 */
[----:B------:R-:W-:Y:S02]  /*3370*/  IMAD R207, R207, 0x78, RZ ;  /* 0x00000078cfcf7824 */ /* 0x000fe400078e02ff */
[----:B------:R-:W-:-:S04]  /*3380*/  IMAD.WIDE.U32 R214, R206, 0x78, R214 ;  /* 0x00000078ced67825 */ /* 0x000fc800078e00d6 */
[----:B------:R-:W-:Y:S01]  /*3390*/  FFMA R12, R199, R200, R12 ;  /* 0x000000c8c70c7223 */ /* 0x000fe2000000000c */
[----:B------:R-:W-:-:S04]  /*33a0*/  IMAD.IADD R11, R215, 0x1, R207 ;  /* 0x00000001d70b7824 */ /* 0x000fc800078e02cf */
[----:B------:R-:W-:-:S04]  /*33b0*/  F2FP.BF16.F32.PACK_AB R12, RZ, R12 ;  /* 0x0000000cff0c723e */ /* 0x000fc800000010ff */
[----:B------:R-:W-:-:S05]  /*33c0*/  PRMT R198, R12, 0x7610, R198 ;  /* 0x000076100cc67816 */ /* 0x000fca00000000c6 */
[----:B------:R1:W-:Y:S01]  /*33d0*/  @P5 STG.E.U16 desc[UR54][R212.64+0x12], R198 ;  /* 0x000012c6d4005986 */ /* 0x0003e2000c101536 */
[----:B------:R-:W-:-:S05]  /*33e0*/  IADD3 R12, P5, R10, R214, RZ ;  /* 0x000000d60a0c7210 */ /* 0x000fca0007fbe0ff */
[----:B0-----:R-:W-:Y:S01]  /*33f0*/  IMAD.X R195, R11, 0x1, R13, P5 ;  /* 0x000000010bc37824 */ /* 0x001fe200028e060d */
[----:B------:R-:W-:-:S04]  /*3400*/  LEA R194, P5, R12, R204, 0x1 ;  /* 0x000000cc0cc27211 */ /* 0x000fc800078a08ff */
[----:B------:R-:W-:Y:S02]  /*3410*/  LEA.HI.X R195, R12, R205, R195, 0x1, P5 ;  /* 0x000000cd0cc37211 */ /* 0x000fe400028f0cc3 */
[----:B------:R-:W-:-:S06]  /*3420*/  PRMT R12, R216, 0x7610, R12 ;  /* 0x00007610d80c7816 */ /* 0x000fcc000000000c */
[----:B------:R-:W2:Y:S01]  /*3430*/  @P4 LDG.E.LTC128B.U16 R12, desc[UR54][R194.64] ;  /* 0x00000036c20c4981 */ /* 0x000ea2000c1e1520 */
[----:B------:R-:W-:Y:S01]  /*3440*/  IMAD R211, R211, 0xf0, RZ ;  /* 0x000000f0d3d37824 */ /* 0x000fe200078e02ff */
[----:B------:R-:W-:Y:S01]  /*3450*/  BSSY B1, `(.L_x_43) ;  /* 0x0000019000017945 */ /* 0x000fe20003800000 */
[----:B------:R-:W-:-:S04]  /*3460*/  IMAD.WIDE.U32 R218, R206, 0x78, R14 ;  /* 0x00000078ceda7825 */ /* 0x000fc800078e000e */
[----:B------:R-:W-:Y:S02]  /*3470*/  IMAD.IADD R219, R207, 0x1, R219 ;  /* 0x00000001cfdb7824 */ /* 0x000fe400078e02db */
[----:B--2---:R-:W-:-:S04]  /*3480*/  IMAD.U32 R196, R12, 0x10000, RZ ;  /* 0x000100000cc47824 */ /* 0x004fc800078e00ff */
[----:B------:R-:W-:-:S04]  /*3490*/  FMUL R197, R196, R23 ;  /* 0x00000017c4c57220 */ /* 0x000fc80000400000 */
[----:B------:R-:W-:-:S05]  /*34a0*/  FFMA R197, R184, R200, R197 ;  /* 0x000000c8b8c57223 */ /* 0x000fca00000000c5 */
[----:B------:R-:W-:Y:S01]  /*34b0*/  F2FP.BF16.F32.PACK_AB R184, RZ, R197 ;  /* 0x000000c5ffb8723e */ /* 0x000fe200000010ff */
[----:B------:R-:W-:-:S03]  /*34c0*/  IMAD.WIDE.U32 R196, R210, 0xf0, R212 ;  /* 0x000000f0d2c47825 */ /* 0x000fc600078e00d4 */
[----:B------:R-:W-:Y:S01]  /*34d0*/  PRMT R195, R184, 0x7610, R195 ;  /* 0x00007610b8c37816 */ /* 0x000fe200000000c3 */
[----:B------:R-:W-:Y:S02]  /*34e0*/  IMAD.IADD R199, R197, 0x1, R211 ;  /* 0x00000001c5c77824 */ /* 0x000fe400078e02d3 */
[----:B-1----:R-:W-:-:S05]  /*34f0*/  @P4 IMAD.MOV.U32 R198, RZ, RZ, R196 ;  /* 0x000000ffffc64224 */ /* 0x002fca00078e00c4 */
[----:B------:R0:W-:Y:S02]  /*3500*/  @P4 STG.E.U16 desc[UR54][R198.64], R195 ;  /* 0x000000c3c6004986 */ /* 0x0001e4000c101536 */
[----:B0-----:R-:W-:-:S03]  /*3510*/  IMAD.WIDE.U32 R194, R0, R206, R218 ;  /* 0x000000ce00c27225 */ /* 0x001fc600078e00da */
[----:B------:R-:W-:-:S04]  /*3520*/  IADD3 R216, P4, R8, R194, RZ ;  /* 0x000000c208d87210 */ /* 0x000fc80007f9e0ff */
[----:B------:R-:W-:-:S03]  /*3530*/  IADD3.X R217, R9, R5, R195, P4, !PT ;  /* 0x0000000509d97210 */ /* 0x000fc600027fe4c3 */
[----:B------:R-:W-:-:S04]  /*3540*/  IMAD.WIDE.U32 R216, R16, R208, R216 ;  /* 0x000000d010d87225 */ /* 0x000fc800078e00d8 */
[----:B------:R-:W-:Y:S01]  /*3550*/  IMAD.IADD R184, R6, 0x1, R217 ;  /* 0x0000000106b87824 */ /* 0x000fe200078e02d9 */
[----:B------:R-:W-:-:S04]  /*3560*/  LEA R194, P4, R216, R204, 0x1 ;  /* 0x000000ccd8c27211 */ /* 0x000fc800078808ff */
[----:B------:R-:W-:Y:S02]  /*3570*/  LEA.HI.X R195, R216, R205, R184, 0x1, P4 ;  /* 0x000000cdd8c37211 */ /* 0x000fe400020f0cb8 */
[----:B------:R-:W-:-:S04]  /*3580*/  IADD3 R214, P4, P5, R10, R214, R14 ;  /* 0x000000d60ad67210 */ /* 0x000fc80007d9e00e */
[----:B------:R-:W-:Y:S02]  /*3590*/  IADD3.X R13, R13, R11, R15, P4, P5 ;  /* 0x0000000b0d0d7210 */ /* 0x000fe400027ea40f */
[----:B------:R-:W-:Y:S02]  /*35a0*/  ISETP.GT.AND P4, PT, R3, 0x80, P3 ;  /* 0x000000800300780c */ /* 0x000fe40001f84270 */
[----:B------:R-:W-:-:S11]  /*35b0*/  IADD3 R10, P5, R14, R218, RZ ;  /* 0x000000da0e0a7210 */ /* 0x000fd60007fbe0ff */
[----:B------:R-:W-:Y:S05]  /*35c0*/  @!P4 BRA `(.L_x_44) ;  /* 0x000000000004c947 */ /* 0x000fea0003800000 */
[----:B------:R0:W5:Y:S02]  /*35d0*/  LDG.E.LTC128B.U16 R12, desc[UR54][R194.64+0x2] ;  /* 0x00000236c20c7981 */ /* 0x000164000c1e1520 */
.L_x_44:
[----:B------:R-:W-:Y:S05]  /*35e0*/  BSYNC B1 ;  /* 0x0000000000017941 */ /* 0x000fea0003800000 */
.L_x_43:
[----:B-----5:R-:W-:Y:S01]  /*35f0*/  IMAD.U32 R14, R12, 0x10000, RZ ;  /* 0x000100000c0e7824 */ /* 0x020fe200078e00ff */
[----:B------:R-:W-:Y:S01]  /*3600*/  ISETP.GT.AND P0, PT, R3, 0x88, P0 ;  /* 0x000000880300780c */ /* 0x000fe20000704270 */
[----:B------:R-:W-:Y:S01]  /*3610*/  IMAD.X R11, R219, 0x1, R15, P5 ;  /* 0x00000001db0b7824 */ /* 0x000fe200028e060f */
[----:B------:R-:W-:Y:S01]  /*3620*/  BSSY B1, `(.L_x_45) ;  /* 0x000000e000017945 */ /* 0x000fe20003800000 */
[----:B------:R-:W-:Y:S01]  /*3630*/  FMUL R14, R14, R23 ;  /* 0x000000170e0e7220 */ /* 0x000fe20000400000 */
[----:B------:R-:W-:Y:S02]  /*3640*/  @P4 IMAD.MOV.U32 R15, RZ, RZ, R199 ;  /* 0x000000ffff0f4224 */ /* 0x000fe400078e00c7 */
[----:B------:R-:W-:-:S04]  /*3650*/  IMAD.WIDE.U32 R206, R0, R206, R10 ;  /* 0x000000ce00ce7225 */ /* 0x000fc800078e000a */
[----:B------:R-:W-:Y:S01]  /*3660*/  FFMA R14, R185, R200, R14 ;  /* 0x000000c8b90e7223 */ /* 0x000fe2000000000e */
[----:B------:R-:W-:-:S04]  /*3670*/  IADD3 R10, P5, R8, R206, RZ ;  /* 0x000000ce080a7210 */ /* 0x000fc80007fbe0ff */
[----:B------:R-:W-:-:S04]  /*3680*/  F2FP.BF16.F32.PACK_AB R14, RZ, R14 ;  /* 0x0000000eff0e723e */ /* 0x000fc800000010ff */
[----:B------:R-:W-:Y:S01]  /*3690*/  PRMT R0, R14, 0x7610, R0 ;  /* 0x000076100e007816 */ /* 0x000fe20000000000 */
[----:B------:R-:W-:-:S05]  /*36a0*/  @P4 IMAD.MOV.U32 R14, RZ, RZ, R196 ;  /* 0x000000ffff0e4224 */ /* 0x000fca00078e00c4 */
[----:B------:R1:W-:Y:S02]  /*36b0*/  @P4 STG.E.U16 desc[UR54][R14.64+0x2], R0 ;  /* 0x000002000e004986 */ /* 0x0003e4000c101536 */
[----:B-1----:R-:W-:-:S04]  /*36c0*/  LEA R14, P4, R214, R204, 0x1 ;  /* 0x000000ccd60e7211 */ /* 0x002fc800078808ff */
[----:B------:R-:W-:Y:S01]  /*36d0*/  LEA.HI.X R15, R214, R205, R13, 0x1, P4 ;  /* 0x000000cdd60f7211 */ /* 0x000fe200020f0c0d */
[----:B------:R-:W-:Y:S08]  /*36e0*/  @!P0 BRA `(.L_x_46) ;  /* 0x0000000000048947 */ /* 0x000ff00003800000 */
[----:B------:R1:W5:Y:S02]  /*36f0*/  LDG.E.LTC128B.U16 R12, desc[UR54][R14.64] ;  /* 0x000000360e0c7981 */ /* 0x000364000c1e1520 */
.L_x_46:
[----:B------:R-:W-:Y:S05]  /*3700*/  BSYNC B1 ;  /* 0x0000000000017941 */ /* 0x000fea0003800000 */
.L_x_45:
[----:B-----5:R-:W-:Y:S01]  /*3710*/  IMAD.U32 R0, R12, 0x10000, RZ ;  /* 0x000100000c007824 */ /* 0x020fe200078e00ff */
[----:B------:R-:W-:Y:S01]  /*3720*/  IADD3.X R11, R9, R5, R207, P5, !PT ;  /* 0x00000005090b7210 */ /* 0x000fe20002ffe4cf */
[----:B------:R-:W-:Y:S01]  /*3730*/  BSSY B1, `(.L_x_47) ;  /* 0x000000e000017945 */ /* 0x000fe20003800000 */
[----:B------:R-:W-:Y:S01]  /*3740*/  IADD3 R8, P4, R7, R196, RZ ;  /* 0x000000c407087210 */ /* 0x000fe20007f9e0ff */
[----:B------:R-:W-:Y:S01]  /*3750*/  FMUL R5, R0, R23 ;  /* 0x0000001700057220 */ /* 0x000fe20000400000 */
[----:B------:R-:W-:Y:S01]  /*3760*/  ISETP.GT.AND P3, PT, R3, 0x88, P3 ;  /* 0x000000880300780c */ /* 0x000fe20001f64270 */
[----:B------:R-:W-:-:S04]  /*3770*/  IMAD.WIDE.U32 R10, R16, R208, R10 ;  /* 0x000000d0100a7225 */ /* 0x000fc800078e000a */
[----:B------:R-:W-:Y:S01]  /*3780*/  FFMA R5, R186, R200, R5 ;  /* 0x000000c8ba057223 */ /* 0x000fe20000000005 */
[----:B------:R-:W-:Y:S01]  /*3790*/  IMAD.X R9, R199, 0x1, R19, P4 ;  /* 0x00000001c7097824 */ /* 0x000fe200020e0613 */
[----:B------:R-:W-:Y:S01]  /*37a0*/  LEA R204, P5, R10, R204, 0x1 ;  /* 0x000000cc0acc7211 */ /* 0x000fe200078a08ff */
[----:B------:R-:W-:Y:S02]  /*37b0*/  IMAD.IADD R6, R6, 0x1, R11 ;  /* 0x0000000106067824 */ /* 0x000fe400078e020b */
[----:B------:R-:W-:-:S03]  /*37c0*/  F2FP.BF16.F32.PACK_AB R5, RZ, R5 ;  /* 0x00000005ff05723e */ /* 0x000fc600000010ff */
[----:B------:R-:W-:Y:S02]  /*37d0*/  LEA.HI.X R205, R10, R205, R6, 0x1, P5 ;  /* 0x000000cd0acd7211 */ /* 0x000fe400028f0c06 */
[----:B------:R2:W-:Y:S01]  /*37e0*/  @P0 STG.E.U16 desc[UR54][R8.64], R5 ;  /* 0x0000000508000986 */ /* 0x0005e2000c101536 */
[----:B------:R-:W-:Y:S05]  /*37f0*/  @!P3 BRA `(.L_x_48) ;  /* 0x000000000004b947 */ /* 0x000fea0003800000 */
[----:B------:R0:W5:Y:S02]  /*3800*/  LDG.E.LTC128B.U16 R12, desc[UR54][R204.64+0x2] ;  /* 0x00000236cc0c7981 */ /* 0x000164000c1e1520 */
.L_x_48:
[----:B------:R-:W-:Y:S05]  /*3810*/  BSYNC B1 ;  /* 0x0000000000017941 */ /* 0x000fea0003800000 */
.L_x_47:
        /* <DEDUP_REMOVED lines=9> */
.L_x_50:
[----:B------:R-:W-:Y:S05]  /*38b0*/  BSYNC B1 ;  /* 0x0000000000017941 */ /* 0x000fea0003800000 */
.L_x_49:
[----:B0----5:R-:W-:Y:S01]  /*38c0*/  IMAD.U32 R0, R12, 0x10000, RZ ;  /* 0x000100000c007824 */ /* 0x021fe200078e00ff */
[----:B------:R-:W-:Y:S01]  /*38d0*/  ISETP.GT.AND P3, PT, R3, 0x80, P2 ;  /* 0x000000800300780c */ /* 0x000fe20001764270 */
[----:B------:R-:W-:Y:S01]  /*38e0*/  @P0 IMAD.MOV.U32 R10, RZ, RZ, R196 ;  /* 0x000000ffff0a0224 */ /* 0x000fe200078e00c4 */
[----:B------:R-:W-:Y:S01]  /*38f0*/  BSSY B1, `(.L_x_51) ;  /* 0x0000008000017945 */ /* 0x000fe20003800000 */
[----:B--2---:R-:W-:Y:S01]  /*3900*/  FMUL R5, R0, R23 ;  /* 0x0000001700057220 */ /* 0x004fe20000400000 */
[----:B------:R-:W-:-:S03]  /*3910*/  @P0 IMAD.MOV.U32 R11, RZ, RZ, R199 ;  /* 0x000000ffff0b0224 */ /* 0x000fc600078e00c7 */
[----:B------:R-:W-:-:S05]  /*3920*/  FFMA R5, R188, R200, R5 ;  /* 0x000000c8bc057223 */ /* 0x000fca0000000005 */
[----:B------:R-:W-:-:S05]  /*3930*/  F2FP.BF16.F32.PACK_AB R5, RZ, R5 ;  /* 0x00000005ff05723e */ /* 0x000fca00000010ff */
[----:B------:R0:W-:Y:S01]  /*3940*/  @P0 STG.E.U16 desc[UR54][R10.64+0x10], R5 ;  /* 0x000010050a000986 */ /* 0x0001e2000c101536 */
[----:B------:R-:W-:Y:S05]  /*3950*/  @!P3 BRA `(.L_x_52) ;  /* 0x000000000004b947 */ /* 0x000fea0003800000 */
[----:B------:R2:W5:Y:S02]  /*3960*/  LDG.E.LTC128B.U16 R12, desc[UR54][R194.64+0x12] ;  /* 0x00001236c20c7981 */ /* 0x000564000c1e1520 */
.L_x_52:
[----:B------:R-:W-:Y:S05]  /*3970*/  BSYNC B1 ;  /* 0x0000000000017941 */ /* 0x000fea0003800000 */
.L_x_51:
[----:B-----5:R-:W-:Y:S01]  /*3980*/  IMAD.U32 R0, R12, 0x10000, RZ ;  /* 0x000100000c007824 */ /* 0x020fe200078e00ff */
[----:B------:R-:W-:Y:S01]  /*3990*/  ISETP.GT.AND P1, PT, R3, 0x88, P1 ;  /* 0x000000880300780c */ /* 0x000fe20000f24270 */
[----:B------:R-:W-:Y:S01]  /*39a0*/  @P3 IMAD.MOV.U32 R197, RZ, RZ, R199 ;  /* 0x000000ffffc53224 */ /* 0x000fe200078e00c7 */
[----:B------:R-:W-:Y:S01]  /*39b0*/  BSSY B1, `(.L_x_53) ;  /* 0x0000007000017945 */ /* 0x000fe20003800000 */
[----:B------:R-:W-:-:S04]  /*39c0*/  FMUL R0, R0, R23 ;  /* 0x0000001700007220 */ /* 0x000fc80000400000 */
[----:B------:R-:W-:-:S05]  /*39d0*/  FFMA R0, R189, R200, R0 ;  /* 0x000000c8bd007223 */ /* 0x000fca0000000000 */
[----:B------:R-:W-:-:S05]  /*39e0*/  F2FP.BF16.F32.PACK_AB R0, RZ, R0 ;  /* 0x00000000ff00723e */ /* 0x000fca00000010ff */
[----:B------:R0:W-:Y:S01]  /*39f0*/  @P3 STG.E.U16 desc[UR54][R196.64+0x12], R0 ;  /* 0x00001200c4003986 */ /* 0x0001e2000c101536 */
[----:B------:R-:W-:Y:S05]  /*3a00*/  @!P1 BRA `(.L_x_54) ;  /* 0x0000000000049947 */ /* 0x000fea0003800000 */
[----:B------:R0:W5:Y:S02]  /*3a10*/  LDG.E.LTC128B.U16 R12, desc[UR54][R204.64+0x10] ;  /* 0x00001036cc0c7981 */ /* 0x000164000c1e1520 */
.L_x_54:
[----:B------:R-:W-:Y:S05]  /*3a20*/  BSYNC B1 ;  /* 0x0000000000017941 */ /* 0x000fea0003800000 */
.L_x_53:
        /* <DEDUP_REMOVED lines=9> */
.L_x_56:
[----:B------:R-:W-:Y:S05]  /*3ac0*/  BSYNC B1 ;  /* 0x0000000000017941 */ /* 0x000fea0003800000 */
.L_x_55:
[----:B-----5:R-:W-:Y:S01]  /*3ad0*/  IMAD.U32 R0, R12, 0x10000, RZ ;  /* 0x000100000c007824 */ /* 0x020fe200078e00ff */
        /* <DEDUP_REMOVED lines=9> */
.L_x_58:
[----:B------:R-:W-:Y:S05]  /*3b70*/  BSYNC B1 ;  /* 0x0000000000017941 */ /* 0x000fea0003800000 */
.L_x_57:
        /* <DEDUP_REMOVED lines=10> */
.L_x_60:
[----:B------:R-:W-:Y:S05]  /*3c20*/  BSYNC B1 ;  /* 0x0000000000017941 */ /* 0x000fea0003800000 */
.L_x_59:
        /* <DEDUP_REMOVED lines=9> */
.L_x_62:
[----:B------:R-:W-:Y:S05]  /*3cc0*/  BSYNC B1 ;  /* 0x0000000000017941 */ /* 0x000fea0003800000 */
.L_x_61:
        /* <DEDUP_REMOVED lines=9> */
.L_x_64:
[----:B------:R-:W-:Y:S05]  /*3d60*/  BSYNC B1 ;  /* 0x0000000000017941 */ /* 0x000fea0003800000 */
.L_x_63:
        /* <DEDUP_REMOVED lines=10> */
.L_x_66:
[----:B------:R-:W-:Y:S05]  /*3e10*/  BSYNC B1 ;  /* 0x0000000000017941 */ /* 0x000fea0003800000 */
.L_x_65:
        /* <DEDUP_REMOVED lines=10> */
.L_x_68:
[----:B------:R-:W-:Y:S05]  /*3ec0*/  BSYNC B1 ;  /* 0x0000000000017941 */ /* 0x000fea0003800000 */
.L_x_67:
        /* <DEDUP_REMOVED lines=9> */
.L_x_70:
[----:B------:R-:W-:Y:S05]  /*3f60*/  BSYNC B1 ;  /* 0x0000000000017941 */ /* 0x000fea0003800000 */
.L_x_69:
        /* <DEDUP_REMOVED lines=9> */
.L_x_72:
[----:B------:R-:W-:Y:S05]  /*4000*/  BSYNC B1 ;  /* 0x0000000000017941 */ /* 0x000fea0003800000 */
.L_x_71:
        /* <DEDUP_REMOVED lines=9> */
.L_x_74:
[----:B------:R-:W-:Y:S05]  /*40a0*/  BSYNC B1 ;  /* 0x0000000000017941 */ /* 0x000fea0003800000 */
.L_x_73:
[----:B0----5:R-:W-:Y:S01]  /*40b0*/  IMAD.U32 R0, R12, 0x10000, RZ ;  /* 0x000100000c007824 */ /* 0x021fe200078e00ff */
[----:B------:R-:W-:Y:S01]  /*40c0*/  ISETP.GT.AND P4, PT, R3, 0x80, P2 ;  /* 0x000000800300780c */ /* 0x000fe20001784270 */
[----:B------:R-:W-:Y:S01]  /*40d0*/  IMAD.WIDE.U32 R10, R210, 0xf0, R212 ;  /* 0x000000f0d20a7825 */ /* 0x000fe200078e00d4 */
[----:B------:R-:W-:Y:S03]  /*40e0*/  BSSY B1, `(.L_x_75) ;  /* 0x0000009000017945 */ /* 0x000fe60003800000 */
[----:B------:R-:W-:Y:S01]  /*40f0*/  FMUL R5, R0, R23 ;  /* 0x0000001700057220 */ /* 0x000fe20000400000 */
[----:B------:R-:W-:-:S03]  /*4100*/  IMAD.IADD R9, R211, 0x1, R11 ;  /* 0x00000001d3097824 */ /* 0x000fc600078e020b */
[----:B------:R-:W-:Y:S01]  /*4110*/  FFMA R5, R168, R200, R5 ;  /* 0x000000c8a8057223 */ /* 0x000fe20000000005 */
[----:B------:R-:W-:-:S04]  /*4120*/  IMAD.MOV.U32 R8, RZ, RZ, R10 ;  /* 0x000000ffff087224 */ /* 0x000fc800078e000a */
[----:B------:R-:W-:-:S05]  /*4130*/  F2FP.BF16.F32.PACK_AB R5, RZ, R5 ;  /* 0x00000005ff05723e */ /* 0x000fca00000010ff */
[----:B------:R0:W-:Y:S01]  /*4140*/  @P5 STG.E.U16 desc[UR54][R8.64+0x20], R5 ;  /* 0x0000200508005986 */ /* 0x0001e2000c101536 */
[----:B------:R-:W-:Y:S05]  /*4150*/  @!P4 BRA `(.L_x_76) ;  /* 0x000000000004c947 */ /* 0x000fea0003800000 */
[----:B------:R0:W5:Y:S02]  /*4160*/  LDG.E.LTC128B.U16 R12, desc[UR54][R194.64+0x22] ;  /* 0x00002236c20c7981 */ /* 0x000164000c1e1520 */
.L_x_76:
[----:B------:R-:W-:Y:S05]  /*4170*/  BSYNC B1 ;  /* 0x0000000000017941 */ /* 0x000fea0003800000 */
.L_x_75:
        /* <DEDUP_REMOVED lines=9> */
.L_x_78:
[----:B------:R-:W-:Y:S05]  /*4210*/  BSYNC B1 ;  /* 0x0000000000017941 */ /* 0x000fea0003800000 */
.L_x_77:
[----:B0----5:R-:W-:Y:S01]  /*4220*/  IMAD.U32 R0, R12, 0x10000, RZ ;  /* 0x000100000c007824 */ /* 0x021fe200078e00ff */
[----:B------:R-:W-:Y:S01]  /*4230*/  IADD3 R6, P4, R7, R10, RZ ;  /* 0x0000000a07067210 */ /* 0x000fe20007f9e0ff */
[----:B------:R-:W-:Y:S01]  /*4240*/  BSSY B1, `(.L_x_79) ;  /* 0x0000009000017945 */ /* 0x000fe20003800000 */
[----:B------:R-:W-:Y:S01]  /*4250*/  ISETP.GT.AND P2, PT, R3, 0x88, P2 ;  /* 0x000000880300780c */ /* 0x000fe20001744270 */
[----:B------:R-:W-:Y:S02]  /*4260*/  FMUL R5, R0, R23 ;  /* 0x0000001700057220 */ /* 0x000fe40000400000 */
[----:B------:R-:W-:Y:S02]  /*4270*/  IMAD.X R7, R19, 0x1, R9, P4 ;  /* 0x0000000113077824 */ /* 0x000fe400020e0609 */
[----:B------:R-:W-:-:S05]  /*4280*/  FFMA R5, R170, R200, R5 ;  /* 0x000000c8aa057223 */ /* 0x000fca0000000005 */
[----:B------:R-:W-:-:S05]  /*4290*/  F2FP.BF16.F32.PACK_AB R5, RZ, R5 ;  /* 0x00000005ff05723e */ /* 0x000fca00000010ff */
[----:B------:R0:W-:Y:S01]  /*42a0*/  @P3 STG.E.U16 desc[UR54][R6.64+0x20], R5 ;  /* 0x0000200506003986 */ /* 0x0001e2000c101536 */
[----:B------:R-:W-:Y:S05]  /*42b0*/  @!P2 BRA `(.L_x_80) ;  /* 0x000000000004a947 */ /* 0x000fea0003800000 */
[----:B------:R0:W5:Y:S02]  /*42c0*/  LDG.E.LTC128B.U16 R12, desc[UR54][R204.64+0x22] ;  /* 0x00002236cc0c7981 */ /* 0x000164000c1e1520 */
.L_x_80:
[----:B------:R-:W-:Y:S05]  /*42d0*/  BSYNC B1 ;  /* 0x0000000000017941 */ /* 0x000fea0003800000 */
.L_x_79:
        /* <DEDUP_REMOVED lines=9> */
.L_x_82:
[----:B------:R-:W-:Y:S05]  /*4370*/  BSYNC B1 ;  /* 0x0000000000017941 */ /* 0x000fea0003800000 */
.L_x_81:
        /* <DEDUP_REMOVED lines=9> */
.L_x_84:
[----:B------:R-:W-:Y:S05]  /*4410*/  BSYNC B1 ;  /* 0x0000000000017941 */ /* 0x000fea0003800000 */
.L_x_83:
        /* <DEDUP_REMOVED lines=9> */
.L_x_86:
[----:B------:R-:W-:Y:S05]  /*44b0*/  BSYNC B1 ;  /* 0x0000000000017941 */ /* 0x000fea0003800000 */
.L_x_85:
        /* <DEDUP_REMOVED lines=9> */
.L_x_88:
[----:B------:R-:W-:Y:S05]  /*4550*/  BSYNC B1 ;  /* 0x0000000000017941 */ /* 0x000fea0003800000 */
.L_x_87:
        /* <DEDUP_REMOVED lines=10> */
.L_x_90:
[----:B------:R-:W-:Y:S05]  /*4600*/  BSYNC B1 ;  /* 0x0000000000017941 */ /* 0x000fea0003800000 */
.L_x_89:
        /* <DEDUP_REMOVED lines=10> */
.L_x_92:
[----:B------:R-:W-:Y:S05]  /*46b0*/  BSYNC B1 ;  /* 0x0000000000017941 */ /* 0x000fea0003800000 */
.L_x_91:
        /* <DEDUP_REMOVED lines=9> */
.L_x_94:
[----:B------:R-:W-:Y:S05]  /*4750*/  BSYNC B1 ;  /* 0x0000000000017941 */ /* 0x000fea0003800000 */
.L_x_93:
        /* <DEDUP_REMOVED lines=9> */
.L_x_96:
[----:B------:R-:W-:Y:S05]  /*47f0*/  BSYNC B1 ;  /* 0x0000000000017941 */ /* 0x000fea0003800000 */
.L_x_95:
        /* <DEDUP_REMOVED lines=10> */
.L_x_98:
[----:B------:R-:W-:Y:S05]  /*48a0*/  BSYNC B1 ;  /* 0x0000000000017941 */ /* 0x000fea0003800000 */
.L_x_97:
        /* <DEDUP_REMOVED lines=10> */
.L_x_100:
[----:B------:R-:W-:Y:S05]  /*4950*/  BSYNC B1 ;  /* 0x0000000000017941 */ /* 0x000fea0003800000 */
.L_x_99:
        /* <DEDUP_REMOVED lines=9> */
.L_x_102:
[----:B------:R-:W-:Y:S05]  /*49f0*/  BSYNC B1 ;  /* 0x0000000000017941 */ /* 0x000fea0003800000 */
.L_x_101:
        /* <DEDUP_REMOVED lines=9> */
.L_x_104:
[----:B------:R-:W-:Y:S05]  /*4a90*/  BSYNC B1 ;  /* 0x0000000000017941 */ /* 0x000fea0003800000 */
.L_x_103:
        /* <DEDUP_REMOVED lines=9> */
.L_x_106:
[----:B------:R-:W-:Y:S05]  /*4b30*/  BSYNC B1 ;  /* 0x0000000000017941 */ /* 0x000fea0003800000 */
.L_x_105:
        /* <DEDUP_REMOVED lines=9> */
.L_x_108:
[----:B------:R-:W-:Y:S05]  /*4bd0*/  BSYNC B1 ;  /* 0x0000000000017941 */ /* 0x000fea0003800000 */
.L_x_107:
        /* <DEDUP_REMOVED lines=9> */
.L_x_110:
[----:B------:R-:W-:Y:S05]  /*4c70*/  BSYNC B1 ;  /* 0x0000000000017941 */ /* 0x000fea0003800000 */
.L_x_109:
        /* <DEDUP_REMOVED lines=9> */
.L_x_112:
[----:B------:R-:W-:Y:S05]  /*4d10*/  BSYNC B1 ;  /* 0x0000000000017941 */ /* 0x000fea0003800000 */
.L_x_111:
        /* <DEDUP_REMOVED lines=9> */
.L_x_114:
[----:B------:R-:W-:Y:S05]  /*4db0*/  BSYNC B1 ;  /* 0x0000000000017941 */ /* 0x000fea0003800000 */
.L_x_113:
        /* <DEDUP_REMOVED lines=9> */
.L_x_116:
[----:B------:R-:W-:Y:S05]  /*4e50*/  BSYNC B1 ;  /* 0x0000000000017941 */ /* 0x000fea0003800000 */
.L_x_115:
        /* <DEDUP_REMOVED lines=9> */
.L_x_118:
[----:B------:R-:W-:Y:S05]  /*4ef0*/  BSYNC B1 ;  /* 0x0000000000017941 */ /* 0x000fea0003800000 */
.L_x_117:
        /* <DEDUP_REMOVED lines=9> */
.L_x_120:
[----:B------:R-:W-:Y:S05]  /*4f90*/  BSYNC B1 ;  /* 0x0000000000017941 */ /* 0x000fea0003800000 */
.L_x_119:
        /* <DEDUP_REMOVED lines=10> */
.L_x_122:
[----:B------:R-:W-:Y:S05]  /*5040*/  BSYNC B1 ;  /* 0x0000000000017941 */ /* 0x000fea0003800000 */
.L_x_121:
        /* <DEDUP_REMOVED lines=10> */
.L_x_124:
[----:B------:R-:W-:Y:S05]  /*50f0*/  BSYNC B1 ;  /* 0x0000000000017941 */ /* 0x000fea0003800000 */
.L_x_123:
        /* <DEDUP_REMOVED lines=9> */
.L_x_126:
[----:B------:R-:W-:Y:S05]  /*5190*/  BSYNC B1 ;  /* 0x0000000000017941 */ /* 0x000fea0003800000 */
.L_x_125:
        /* <DEDUP_REMOVED lines=9> */
.L_x_128:
[----:B------:R-:W-:Y:S05]  /*5230*/  BSYNC B1 ;  /* 0x0000000000017941 */ /* 0x000fea0003800000 */
.L_x_127:
        /* <DEDUP_REMOVED lines=10> */
.L_x_130:
[----:B------:R-:W-:Y:S05]  /*52e0*/  BSYNC B1 ;  /* 0x0000000000017941 */ /* 0x000fea0003800000 */
.L_x_129:
        /* <DEDUP_REMOVED lines=10> */
.L_x_132:
[----:B------:R-:W-:Y:S05]  /*5390*/  BSYNC B1 ;  /* 0x0000000000017941 */ /* 0x000fea0003800000 */
.L_x_131:
        /* <DEDUP_REMOVED lines=9> */
.L_x_134:
[----:B------:R-:W-:Y:S05]  /*5430*/  BSYNC B1 ;  /* 0x0000000000017941 */ /* 0x000fea0003800000 */
.L_x_133:
        /* <DEDUP_REMOVED lines=9> */
.L_x_136:
[----:B------:R-:W-:Y:S05]  /*54d0*/  BSYNC B1 ;  /* 0x0000000000017941 */ /* 0x000fea0003800000 */
.L_x_135:
        /* <DEDUP_REMOVED lines=9> */
.L_x_138:
[----:B------:R-:W-:Y:S05]  /*5570*/  BSYNC B1 ;  /* 0x0000000000017941 */ /* 0x000fea0003800000 */
.L_x_137:
        /* <DEDUP_REMOVED lines=9> */
.L_x_140:
[----:B------:R-:W-:Y:S05]  /*5610*/  BSYNC B1 ;  /* 0x0000000000017941 */ /* 0x000fea0003800000 */
.L_x_139:
        /* <DEDUP_REMOVED lines=9> */
.L_x_142:
[----:B------:R-:W-:Y:S05]  /*56b0*/  BSYNC B1 ;  /* 0x0000000000017941 */ /* 0x000fea0003800000 */
.L_x_141:
        /* <DEDUP_REMOVED lines=9> */
.L_x_144:
[----:B------:R-:W-:Y:S05]  /*5750*/  BSYNC B1 ;  /* 0x0000000000017941 */ /* 0x000fea0003800000 */
.L_x_143:
        /* <DEDUP_REMOVED lines=9> */
.L_x_146:
[----:B------:R-:W-:Y:S05]  /*57f0*/  BSYNC B1 ;  /* 0x0000000000017941 */ /* 0x000fea0003800000 */
.L_x_145:
        /* <DEDUP_REMOVED lines=9> */
.L_x_148:
[----:B------:R-:W-:Y:S05]  /*5890*/  BSYNC B1 ;  /* 0x0000000000017941 */ /* 0x000fea0003800000 */
.L_x_147:
        /* <DEDUP_REMOVED lines=9> */
.L_x_150:
[----:B------:R-:W-:Y:S05]  /*5930*/  BSYNC B1 ;  /* 0x0000000000017941 */ /* 0x000fea0003800000 */
.L_x_149:
        /* <DEDUP_REMOVED lines=9> */
.L_x_152:
[----:B------:R-:W-:Y:S05]  /*59d0*/  BSYNC B1 ;  /* 0x0000000000017941 */ /* 0x000fea0003800000 */
.L_x_151:
        /* <DEDUP_REMOVED lines=10> */
.L_x_154:
[----:B------:R-:W-:Y:S05]  /*5a80*/  BSYNC B1 ;  /* 0x0000000000017941 */ /* 0x000fea0003800000 */
.L_x_153:
        /* <DEDUP_REMOVED lines=10> */
.L_x_156:
[----:B------:R-:W-:Y:S05]  /*5b30*/  BSYNC B1 ;  /* 0x0000000000017941 */ /* 0x000fea0003800000 */
.L_x_155:
        /* <DEDUP_REMOVED lines=9> */
.L_x_158:
[----:B------:R-:W-:Y:S05]  /*5bd0*/  BSYNC B1 ;  /* 0x0000000000017941 */ /* 0x000fea0003800000 */
.L_x_157:
        /* <DEDUP_REMOVED lines=9> */
.L_x_160:
[----:B------:R-:W-:Y:S05]  /*5c70*/  BSYNC B1 ;  /* 0x0000000000017941 */ /* 0x000fea0003800000 */
.L_x_159:
        /* <DEDUP_REMOVED lines=10> */
.L_x_162:
[----:B------:R-:W-:Y:S05]  /*5d20*/  BSYNC B1 ;  /* 0x0000000000017941 */ /* 0x000fea0003800000 */
.L_x_161:
        /* <DEDUP_REMOVED lines=10> */
.L_x_164:
[----:B------:R-:W-:Y:S05]  /*5dd0*/  BSYNC B1 ;  /* 0x0000000000017941 */ /* 0x000fea0003800000 */
.L_x_163:
        /* <DEDUP_REMOVED lines=9> */
.L_x_166:
[----:B------:R-:W-:Y:S05]  /*5e70*/  BSYNC B1 ;  /* 0x0000000000017941 */ /* 0x000fea0003800000 */
.L_x_165:
        /* <DEDUP_REMOVED lines=9> */
.L_x_168:
[----:B------:R-:W-:Y:S05]  /*5f10*/  BSYNC B1 ;  /* 0x0000000000017941 */ /* 0x000fea0003800000 */
.L_x_167:
        /* <DEDUP_REMOVED lines=9> */
.L_x_170:
[----:B------:R-:W-:Y:S05]  /*5fb0*/  BSYNC B1 ;  /* 0x0000000000017941 */ /* 0x000fea0003800000 */
.L_x_169:
        /* <DEDUP_REMOVED lines=9> */
.L_x_172:
[----:B------:R-:W-:Y:S05]  /*6050*/  BSYNC B1 ;  /* 0x0000000000017941 */ /* 0x000fea0003800000 */
.L_x_171:
        /* <DEDUP_REMOVED lines=9> */
.L_x_174:
[----:B------:R-:W-:Y:S05]  /*60f0*/  BSYNC B1 ;  /* 0x0000000000017941 */ /* 0x000fea0003800000 */
.L_x_173:
        /* <DEDUP_REMOVED lines=9> */
.L_x_176:
[----:B------:R-:W-:Y:S05]  /*6190*/  BSYNC B1 ;  /* 0x0000000000017941 */ /* 0x000fea0003800000 */
.L_x_175:
        /* <DEDUP_REMOVED lines=9> */
.L_x_178:
[----:B------:R-:W-:Y:S05]  /*6230*/  BSYNC B1 ;  /* 0x0000000000017941 */ /* 0x000fea0003800000 */
.L_x_177:
        /* <DEDUP_REMOVED lines=9> */
.L_x_180:
[----:B------:R-:W-:Y:S05]  /*62d0*/  BSYNC B1 ;  /* 0x0000000000017941 */ /* 0x000fea0003800000 */
.L_x_179:
        /* <DEDUP_REMOVED lines=9> */
.L_x_182:
[----:B------:R-:W-:Y:S05]  /*6370*/  BSYNC B1 ;  /* 0x0000000000017941 */ /* 0x000fea0003800000 */
.L_x_181:
        /* <DEDUP_REMOVED lines=9> */
.L_x_184:
[----:B------:R-:W-:Y:S05]  /*6410*/  BSYNC B1 ;  /* 0x0000000000017941 */ /* 0x000fea0003800000 */
.L_x_183:
        /* <DEDUP_REMOVED lines=10> */
.L_x_186:
[----:B------:R-:W-:Y:S05]  /*64c0*/  BSYNC B1 ;  /* 0x0000000000017941 */ /* 0x000fea0003800000 */
.L_x_185:
        /* <DEDUP_REMOVED lines=10> */
.L_x_188:
[----:B------:R-:W-:Y:S05]  /*6570*/  BSYNC B1 ;  /* 0x0000000000017941 */ /* 0x000fea0003800000 */
.L_x_187:
        /* <DEDUP_REMOVED lines=9> */
.L_x_190:
[----:B------:R-:W-:Y:S05]  /*6610*/  BSYNC B1 ;  /* 0x0000000000017941 */ /* 0x000fea0003800000 */
.L_x_189:
        /* <DEDUP_REMOVED lines=9> */
.L_x_192:
[----:B------:R-:W-:Y:S05]  /*66b0*/  BSYNC B1 ;  /* 0x0000000000017941 */ /* 0x000fea0003800000 */
.L_x_191:
        /* <DEDUP_REMOVED lines=10> */
.L_x_194:
[----:B------:R-:W-:Y:S05]  /*6760*/  BSYNC B1 ;  /* 0x0000000000017941 */ /* 0x000fea0003800000 */
.L_x_193:
        /* <DEDUP_REMOVED lines=10> */
.L_x_196:
[----:B------:R-:W-:Y:S05]  /*6810*/  BSYNC B1 ;  /* 0x0000000000017941 */ /* 0x000fea0003800000 */
.L_x_195:
        /* <DEDUP_REMOVED lines=9> */
.L_x_198:
[----:B------:R-:W-:Y:S05]  /*68b0*/  BSYNC B1 ;  /* 0x0000000000017941 */ /* 0x000fea0003800000 */
.L_x_197:
        /* <DEDUP_REMOVED lines=9> */
.L_x_200:
[----:B------:R-:W-:Y:S05]  /*6950*/  BSYNC B1 ;  /* 0x0000000000017941 */ /* 0x000fea0003800000 */
.L_x_199:
        /* <DEDUP_REMOVED lines=9> */
.L_x_202:
[----:B------:R-:W-:Y:S05]  /*69f0*/  BSYNC B1 ;  /* 0x0000000000017941 */ /* 0x000fea0003800000 */
.L_x_201:
        /* <DEDUP_REMOVED lines=9> */
.L_x_204:
[----:B------:R-:W-:Y:S05]  /*6a90*/  BSYNC B1 ;  /* 0x0000000000017941 */ /* 0x000fea0003800000 */
.L_x_203:
        /* <DEDUP_REMOVED lines=9> */
.L_x_206:
[----:B------:R-:W-:Y:S05]  /*6b30*/  BSYNC B1 ;  /* 0x0000000000017941 */ /* 0x000fea0003800000 */
.L_x_205:
        /* <DEDUP_REMOVED lines=9> */
.L_x_208:
[----:B------:R-:W-:Y:S05]  /*6bd0*/  BSYNC B1 ;  /* 0x0000000000017941 */ /* 0x000fea0003800000 */
.L_x_207:
        /* <DEDUP_REMOVED lines=9> */
.L_x_210:
[----:B------:R-:W-:Y:S05]  /*6c70*/  BSYNC B1 ;  /* 0x0000000000017941 */ /* 0x000fea0003800000 */
.L_x_209:
        /* <DEDUP_REMOVED lines=9> */
.L_x_212:
[----:B------:R-:W-:Y:S05]  /*6d10*/  BSYNC B1 ;  /* 0x0000000000017941 */ /* 0x000fea0003800000 */
.L_x_211:
        /* <DEDUP_REMOVED lines=9> */
.L_x_214:
[----:B------:R-:W-:Y:S05]  /*6db0*/  BSYNC B1 ;  /* 0x0000000000017941 */ /* 0x000fea0003800000 */
.L_x_213:
        /* <DEDUP_REMOVED lines=9> */
.L_x_216:
[----:B------:R-:W-:Y:S05]  /*6e50*/  BSYNC B1 ;  /* 0x0000000000017941 */ /* 0x000fea0003800000 */
.L_x_215:
        /* <DEDUP_REMOVED lines=10> */
.L_x_218:
[----:B------:R-:W-:Y:S05]  /*6f00*/  BSYNC B1 ;  /* 0x0000000000017941 */ /* 0x000fea0003800000 */
.L_x_217:
        /* <DEDUP_REMOVED lines=10> */
.L_x_220:
[----:B------:R-:W-:Y:S05]  /*6fb0*/  BSYNC B1 ;  /* 0x0000000000017941 */ /* 0x000fea0003800000 */
.L_x_219:
        /* <DEDUP_REMOVED lines=9> */
.L_x_222:
[----:B------:R-:W-:Y:S05]  /*7050*/  BSYNC B1 ;  /* 0x0000000000017941 */ /* 0x000fea0003800000 */
.L_x_221:
        /* <DEDUP_REMOVED lines=9> */
.L_x_224:
[----:B------:R-:W-:Y:S05]  /*70f0*/  BSYNC B1 ;  /* 0x0000000000017941 */ /* 0x000fea0003800000 */
.L_x_223:
        /* <DEDUP_REMOVED lines=10> */
.L_x_226:
[----:B------:R-:W-:Y:S05]  /*71a0*/  BSYNC B1 ;  /* 0x0000000000017941 */ /* 0x000fea0003800000 */
.L_x_225:
        /* <DEDUP_REMOVED lines=10> */
.L_x_228:
[----:B------:R-:W-:Y:S05]  /*7250*/  BSYNC B1 ;  /* 0x0000000000017941 */ /* 0x000fea0003800000 */
.L_x_227:
        /* <DEDUP_REMOVED lines=9> */
.L_x_230:
[----:B------:R-:W-:Y:S05]  /*72f0*/  BSYNC B1 ;  /* 0x0000000000017941 */ /* 0x000fea0003800000 */
.L_x_229:
        /* <DEDUP_REMOVED lines=9> */
.L_x_232:
[----:B------:R-:W-:Y:S05]  /*7390*/  BSYNC B1 ;  /* 0x0000000000017941 */ /* 0x000fea0003800000 */
.L_x_231:
        /* <DEDUP_REMOVED lines=9> */
.L_x_234:
[----:B------:R-:W-:Y:S05]  /*7430*/  BSYNC B1 ;  /* 0x0000000000017941 */ /* 0x000fea0003800000 */
.L_x_233:
        /* <DEDUP_REMOVED lines=9> */
.L_x_236:
[----:B------:R-:W-:Y:S05]  /*74d0*/  BSYNC B1 ;  /* 0x0000000000017941 */ /* 0x000fea0003800000 */
.L_x_235:
        /* <DEDUP_REMOVED lines=9> */
.L_x_238:
[----:B------:R-:W-:Y:S05]  /*7570*/  BSYNC B1 ;  /* 0x0000000000017941 */ /* 0x000fea0003800000 */
.L_x_237:
        /* <DEDUP_REMOVED lines=9> */
.L_x_240:
[----:B------:R-:W-:Y:S05]  /*7610*/  BSYNC B1 ;  /* 0x0000000000017941 */ /* 0x000fea0003800000 */
.L_x_239:
        /* <DEDUP_REMOVED lines=9> */
.L_x_242:
[----:B------:R-:W-:Y:S05]  /*76b0*/  BSYNC B1 ;  /* 0x0000000000017941 */ /* 0x000fea0003800000 */
.L_x_241:
        /* <DEDUP_REMOVED lines=9> */
.L_x_244:
[----:B------:R-:W-:Y:S05]  /*7750*/  BSYNC B1 ;  /* 0x0000000000017941 */ /* 0x000fea0003800000 */
.L_x_243:
        /* <DEDUP_REMOVED lines=9> */
.L_x_246:
[----:B------:R-:W-:Y:S05]  /*77f0*/  BSYNC B1 ;  /* 0x0000000000017941 */ /* 0x000fea0003800000 */
.L_x_245:
        /* <DEDUP_REMOVED lines=9> */
.L_x_248:
[----:B------:R-:W-:Y:S05]  /*7890*/  BSYNC B1 ;  /* 0x0000000000017941 */ /* 0x000fea0003800000 */
.L_x_247:
        /* <DEDUP_REMOVED lines=10> */
.L_x_250:
[----:B------:R-:W-:Y:S05]  /*7940*/  BSYNC B1 ;  /* 0x0000000000017941 */ /* 0x000fea0003800000 */
.L_x_249:
        /* <DEDUP_REMOVED lines=10> */
.L_x_252:
[----:B------:R-:W-:Y:S05]  /*79f0*/  BSYNC B1 ;  /* 0x0000000000017941 */ /* 0x000fea0003800000 */
.L_x_251:
        /* <DEDUP_REMOVED lines=9> */
.L_x_254:
[----:B------:R-:W-:Y:S05]  /*7a90*/  BSYNC B1 ;  /* 0x0000000000017941 */ /* 0x000fea0003800000 */
.L_x_253:
        /* <DEDUP_REMOVED lines=9> */
.L_x_256:
[----:B------:R-:W-:Y:S05]  /*7b30*/  BSYNC B1 ;  /* 0x0000000000017941 */ /* 0x000fea0003800000 */
.L_x_255:
        /* <DEDUP_REMOVED lines=10> */
.L_x_258:
[----:B------:R-:W-:Y:S05]  /*7be0*/  BSYNC B1 ;  /* 0x0000000000017941 */ /* 0x000fea0003800000 */
.L_x_257:
        /* <DEDUP_REMOVED lines=10> */
.L_x_260:
[----:B------:R-:W-:Y:S05]  /*7c90*/  BSYNC B1 ;  /* 0x0000000000017941 */ /* 0x000fea0003800000 */
.L_x_259:
        /* <DEDUP_REMOVED lines=9> */
.L_x_262:
[----:B------:R-:W-:Y:S05]  /*7d30*/  BSYNC B1 ;  /* 0x0000000000017941 */ /* 0x000fea0003800000 */
.L_x_261:
        /* <DEDUP_REMOVED lines=9> */
.L_x_264:
[----:B------:R-:W-:Y:S05]  /*7dd0*/  BSYNC B1 ;  /* 0x0000000000017941 */ /* 0x000fea0003800000 */
.L_x_263:
        /* <DEDUP_REMOVED lines=9> */
.L_x_266:
[----:B------:R-:W-:Y:S05]  /*7e70*/  BSYNC B1 ;  /* 0x0000000000017941 */ /* 0x000fea0003800000 */
.L_x_265:
        /* <DEDUP_REMOVED lines=9> */
.L_x_268:
[----:B------:R-:W-:Y:S05]  /*7f10*/  BSYNC B1 ;  /* 0x0000000000017941 */ /* 0x000fea0003800000 */
.L_x_267:
        /* <DEDUP_REMOVED lines=9> */
.L_x_270:
[----:B------:R-:W-:Y:S05]  /*7fb0*/  BSYNC B1 ;  /* 0x0000000000017941 */ /* 0x000fea0003800000 */
.L_x_269:
        /* <DEDUP_REMOVED lines=9> */
.L_x_272:
[----:B------:R-:W-:Y:S05]  /*8050*/  BSYNC B1 ;  /* 0x0000000000017941 */ /* 0x000fea0003800000 */
.L_x_271:
        /* <DEDUP_REMOVED lines=9> */
.L_x_274:
[----:B------:R-:W-:Y:S05]  /*80f0*/  BSYNC B1 ;  /* 0x0000000000017941 */ /* 0x000fea0003800000 */
.L_x_273:
        /* <DEDUP_REMOVED lines=9> */
.L_x_276:
[----:B------:R-:W-:Y:S05]  /*8190*/  BSYNC B1 ;  /* 0x0000000000017941 */ /* 0x000fea0003800000 */
.L_x_275:
        /* <DEDUP_REMOVED lines=9> */
.L_x_278:
[----:B------:R-:W-:Y:S05]  /*8230*/  BSYNC B1 ;  /* 0x0000000000017941 */ /* 0x000fea0003800000 */
.L_x_277:
        /* <DEDUP_REMOVED lines=9> */
.L_x_280:
[----:B------:R-:W-:Y:S05]  /*82d0*/  BSYNC B1 ;  /* 0x0000000000017941 */ /* 0x000fea0003800000 */
.L_x_279:
        /* <DEDUP_REMOVED lines=10> */
.L_x_282:
[----:B------:R-:W-:Y:S05]  /*8380*/  BSYNC B1 ;  /* 0x0000000000017941 */ /* 0x000fea0003800000 */
.L_x_281:
        /* <DEDUP_REMOVED lines=10> */
.L_x_284:
[----:B------:R-:W-:Y:S05]  /*8430*/  BSYNC B1 ;  /* 0x0000000000017941 */ /* 0x000fea0003800000 */
.L_x_283:
        /* <DEDUP_REMOVED lines=9> */
.L_x_286:
[----:B------:R-:W-:Y:S05]  /*84d0*/  BSYNC B1 ;  /* 0x0000000000017941 */ /* 0x000fea0003800000 */
.L_x_285:
        /* <DEDUP_REMOVED lines=9> */
.L_x_288:
[----:B------:R-:W-:Y:S05]  /*8570*/  BSYNC B1 ;  /* 0x0000000000017941 */ /* 0x000fea0003800000 */
.L_x_287:
        /* <DEDUP_REMOVED lines=10> */
.L_x_290:
[----:B------:R-:W-:Y:S05]  /*8620*/  BSYNC B1 ;  /* 0x0000000000017941 */ /* 0x000fea0003800000 */
.L_x_289:
        /* <DEDUP_REMOVED lines=10> */
.L_x_292:
[----:B------:R-:W-:Y:S05]  /*86d0*/  BSYNC B1 ;  /* 0x0000000000017941 */ /* 0x000fea0003800000 */
.L_x_291:
        /* <DEDUP_REMOVED lines=9> */
.L_x_294:
[----:B------:R-:W-:Y:S05]  /*8770*/  BSYNC B1 ;  /* 0x0000000000017941 */ /* 0x000fea0003800000 */
.L_x_293:
        /* <DEDUP_REMOVED lines=9> */
.L_x_296:
[----:B------:R-:W-:Y:S05]  /*8810*/  BSYNC B1 ;  /* 0x0000000000017941 */ /* 0x000fea0003800000 */
.L_x_295:
        /* <DEDUP_REMOVED lines=9> */
.L_x_298:
[----:B------:R-:W-:Y:S05]  /*88b0*/  BSYNC B1 ;  /* 0x0000000000017941 */ /* 0x000fea0003800000 */
.L_x_297:
        /* <DEDUP_REMOVED lines=9> */
.L_x_300:
[----:B------:R-:W-:Y:S05]  /*8950*/  BSYNC B1 ;  /* 0x0000000000017941 */ /* 0x000fea0003800000 */
.L_x_299:
        /* <DEDUP_REMOVED lines=9> */
.L_x_302:
[----:B------:R-:W-:Y:S05]  /*89f0*/  BSYNC B1 ;  /* 0x0000000000017941 */ /* 0x000fea0003800000 */
.L_x_301:
        /* <DEDUP_REMOVED lines=9> */
.L_x_304:
[----:B------:R-:W-:Y:S05]  /*8a90*/  BSYNC B1 ;  /* 0x0000000000017941 */ /* 0x000fea0003800000 */
.L_x_303:
        /* <DEDUP_REMOVED lines=9> */
.L_x_306:
[----:B------:R-:W-:Y:S05]  /*8b30*/  BSYNC B1 ;  /* 0x0000000000017941 */ /* 0x000fea0003800000 */
.L_x_305:
        /* <DEDUP_REMOVED lines=9> */
.L_x_308:
[----:B------:R-:W-:Y:S05]  /*8bd0*/  BSYNC B1 ;  /* 0x0000000000017941 */ /* 0x000fea0003800000 */
.L_x_307:
        /* <DEDUP_REMOVED lines=9> */
.L_x_310:
[----:B------:R-:W-:Y:S05]  /*8c70*/  BSYNC B1 ;  /* 0x0000000000017941 */ /* 0x000fea0003800000 */
.L_x_309:
        /* <DEDUP_REMOVED lines=9> */
.L_x_312:
[----:B------:R-:W-:Y:S05]  /*8d10*/  BSYNC B1 ;  /* 0x0000000000017941 */ /* 0x000fea0003800000 */
.L_x_311:
        /* <DEDUP_REMOVED lines=10> */
.L_x_314:
[----:B------:R-:W-:Y:S05]  /*8dc0*/  BSYNC B1 ;  /* 0x0000000000017941 */ /* 0x000fea0003800000 */
.L_x_313:
        /* <DEDUP_REMOVED lines=10> */
.L_x_316:
[----:B------:R-:W-:Y:S05]  /*8e70*/  BSYNC B1 ;  /* 0x0000000000017941 */ /* 0x000fea0003800000 */
.L_x_315:
        /* <DEDUP_REMOVED lines=9> */
.L_x_318:
[----:B------:R-:W-:Y:S05]  /*8f10*/  BSYNC B1 ;  /* 0x0000000000017941 */ /* 0x000fea0003800000 */
.L_x_317:
        /* <DEDUP_REMOVED lines=9> */
.L_x_320:
[----:B------:R-:W-:Y:S05]  /*8fb0*/  BSYNC B1 ;  /* 0x0000000000017941 */ /* 0x000fea0003800000 */
.L_x_319:
        /* <DEDUP_REMOVED lines=10> */
.L_x_322:
[----:B------:R-:W-:Y:S05]  /*9060*/  BSYNC B1 ;  /* 0x0000000000017941 */ /* 0x000fea0003800000 */
.L_x_321:
        /* <DEDUP_REMOVED lines=10> */
.L_x_324:
[----:B------:R-:W-:Y:S05]  /*9110*/  BSYNC B1 ;  /* 0x0000000000017941 */ /* 0x000fea0003800000 */
.L_x_323:
        /* <DEDUP_REMOVED lines=9> */
.L_x_326:
[----:B------:R-:W-:Y:S05]  /*91b0*/  BSYNC B1 ;  /* 0x0000000000017941 */ /* 0x000fea0003800000 */
.L_x_325:
        /* <DEDUP_REMOVED lines=9> */
.L_x_328:
[----:B------:R-:W-:Y:S05]  /*9250*/  BSYNC B1 ;  /* 0x0000000000017941 */ /* 0x000fea0003800000 */
.L_x_327:
        /* <DEDUP_REMOVED lines=9> */
.L_x_330:
[----:B------:R-:W-:Y:S05]  /*92f0*/  BSYNC B1 ;  /* 0x0000000000017941 */ /* 0x000fea0003800000 */
.L_x_329:
        /* <DEDUP_REMOVED lines=9> */
.L_x_332:
[----:B------:R-:W-:Y:S05]  /*9390*/  BSYNC B1 ;  /* 0x0000000000017941 */ /* 0x000fea0003800000 */
.L_x_331:
        /* <DEDUP_REMOVED lines=9> */
.L_x_334:
[----:B------:R-:W-:Y:S05]  /*9430*/  BSYNC B1 ;  /* 0x0000000000017941 */ /* 0x000fea0003800000 */
.L_x_333:
        /* <DEDUP_REMOVED lines=9> */
.L_x_336:
[----:B------:R-:W-:Y:S05]  /*94d0*/  BSYNC B1 ;  /* 0x0000000000017941 */ /* 0x000fea0003800000 */
.L_x_335:
        /* <DEDUP_REMOVED lines=9> */
.L_x_338:
[----:B------:R-:W-:Y:S05]  /*9570*/  BSYNC B1 ;  /* 0x0000000000017941 */ /* 0x000fea0003800000 */
.L_x_337:
        /* <DEDUP_REMOVED lines=9> */
.L_x_340:
[----:B------:R-:W-:Y:S05]  /*9610*/  BSYNC B1 ;  /* 0x0000000000017941 */ /* 0x000fea0003800000 */
.L_x_339:
        /* <DEDUP_REMOVED lines=9> */
.L_x_342:
[----:B------:R-:W-:Y:S05]  /*96b0*/  BSYNC B1 ;  /* 0x0000000000017941 */ /* 0x000fea0003800000 */
.L_x_341:
        /* <DEDUP_REMOVED lines=9> */
.L_x_344:
[----:B------:R-:W-:Y:S05]  /*9750*/  BSYNC B1 ;  /* 0x0000000000017941 */ /* 0x000fea0003800000 */
.L_x_343:
        /* <DEDUP_REMOVED lines=10> */
.L_x_346:
[----:B------:R-:W-:Y:S05]  /*9800*/  BSYNC B1 ;  /* 0x0000000000017941 */ /* 0x000fea0003800000 */
.L_x_345:
        /* <DEDUP_REMOVED lines=10> */
.L_x_348:
[----:B------:R-:W-:Y:S05]  /*98b0*/  BSYNC B1 ;  /* 0x0000000000017941 */ /* 0x000fea0003800000 */
.L_x_347:
        /* <DEDUP_REMOVED lines=9> */
.L_x_350:
[----:B------:R-:W-:Y:S05]  /*9950*/  BSYNC B1 ;  /* 0x0000000000017941 */ /* 0x000fea0003800000 */
.L_x_349:
        /* <DEDUP_REMOVED lines=9> */
.L_x_352:
[----:B------:R-:W-:Y:S05]  /*99f0*/  BSYNC B1 ;  /* 0x0000000000017941 */ /* 0x000fea0003800000 */
.L_x_351:
        /* <DEDUP_REMOVED lines=10> */
.L_x_354:
[----:B------:R-:W-:Y:S05]  /*9aa0*/  BSYNC B1 ;  /* 0x0000000000017941 */ /* 0x000fea0003800000 */
.L_x_353:
        /* <DEDUP_REMOVED lines=10> */
.L_x_356:
[----:B------:R-:W-:Y:S05]  /*9b50*/  BSYNC B1 ;  /* 0x0000000000017941 */ /* 0x000fea0003800000 */
.L_x_355:
        /* <DEDUP_REMOVED lines=9> */
.L_x_358:
[----:B------:R-:W-:Y:S05]  /*9bf0*/  BSYNC B1 ;  /* 0x0000000000017941 */ /* 0x000fea0003800000 */
.L_x_357:
        /* <DEDUP_REMOVED lines=9> */
.L_x_360:
[----:B------:R-:W-:Y:S05]  /*9c90*/  BSYNC B1 ;  /* 0x0000000000017941 */ /* 0x000fea0003800000 */
.L_x_359:
        /* <DEDUP_REMOVED lines=9> */
.L_x_362:
[----:B------:R-:W-:Y:S05]  /*9d30*/  BSYNC B1 ;  /* 0x0000000000017941 */ /* 0x000fea0003800000 */
.L_x_361:
        /* <DEDUP_REMOVED lines=9> */
.L_x_364:
[----:B------:R-:W-:Y:S05]  /*9dd0*/  BSYNC B1 ;  /* 0x0000000000017941 */ /* 0x000fea0003800000 */
.L_x_363:
        /* <DEDUP_REMOVED lines=9> */
.L_x_366:
[----:B------:R-:W-:Y:S05]  /*9e70*/  BSYNC B1 ;  /* 0x0000000000017941 */ /* 0x000fea0003800000 */
.L_x_365:
        /* <DEDUP_REMOVED lines=9> */
.L_x_368:
[----:B------:R-:W-:Y:S05]  /*9f10*/  BSYNC B1 ;  /* 0x0000000000017941 */ /* 0x000fea0003800000 */
.L_x_367:
        /* <DEDUP_REMOVED lines=9> */
.L_x_370:
[----:B------:R-:W-:Y:S05]  /*9fb0*/  BSYNC B1 ;  /* 0x0000000000017941 */ /* 0x000fea0003800000 */
.L_x_369:
        /* <DEDUP_REMOVED lines=9> */
.L_x_372:
[----:B------:R-:W-:Y:S05]  /*a050*/  BSYNC B1 ;  /* 0x0000000000017941 */ /* 0x000fea0003800000 */
.L_x_371:
        /* <DEDUP_REMOVED lines=9> */
.L_x_374:
[----:B------:R-:W-:Y:S05]  /*a0f0*/  BSYNC B1 ;  /* 0x0000000000017941 */ /* 0x000fea0003800000 */
.L_x_373:
        /* <DEDUP_REMOVED lines=9> */
.L_x_376:
[----:B------:R-:W-:Y:S05]  /*a190*/  BSYNC B1 ;  /* 0x0000000000017941 */ /* 0x000fea0003800000 */
.L_x_375:
[----:B------:R-:W-:Y:S05]  /*a1a0*/  @!P0 BRA `(.L_x_377) ;  /* 0x0000003000088947 */ /* 0x000fea0003800000 */
[----:B-----5:R-:W-:-:S04]  /*a1b0*/  IMAD.U32 R12, R12, 0x10000, RZ ;  /* 0x000100000c0c7824 */ /* 0x020fc800078e00ff */
[----:B------:R-:W-:-:S04]  /*a1c0*/  FMUL R12, R12, R23 ;  /* 0x000000170c0c7220 */ /* 0x000fc80000400000 */
[----:B------:R-:W-:-:S05]  /*a1d0*/  FFMA R12, R31, R200, R12 ;  /* 0x000000c81f0c7223 */ /* 0x000fca000000000c */
[----:B------:R-:W-:-:S05]  /*a1e0*/  F2FP.BF16.F32.PACK_AB R12, RZ, R12 ;  /* 0x0000000cff0c723e */ /* 0x000fca00000010ff */
[----:B------:R0:W-:Y:S01]  /*a1f0*/  STG.E.U16 desc[UR54][R6.64+0x152], R12 ;  /* 0x0001520c06007986 */ /* 0x0001e2000c101536 */
[----:B------:R-:W-:Y:S05]  /*a200*/  BRA `(.L_x_377) ;  /* 0x0000002c00f07947 */ /* 0x000fea0003800000 */
.L_x_30:
[----:B------:R-:W-:Y:S01]  /*a210*/  ULDC.64 UR4, c[0x0][0x5c0] ;  /* 0x0001700000047ab9 */ /* 0x000fe20000000a00 */
[-C--:B------:R-:W-:Y:S01]  /*a220*/  FMUL R192, R192, R200.reuse ;  /* 0x000000c8c0c07220 */ /* 0x080fe20000400000 */
[----:B------:R-:W-:Y:S01]  /*a230*/  LEA R6, P2, R20, UR4, 0x1 ;  /* 0x0000000414067c11 */ /* 0x000fe2000f8408ff */
[----:B------:R-:W-:Y:S01]  /*a240*/  IMAD.SHL.U32 R11, R210, 0x10, RZ ;  /* 0x00000010d20b7824 */ /* 0x000fe200078e00ff */
[----:B------:R-:W-:Y:S01]  /*a250*/  ISETP.GT.AND P3, PT, R4, 0x1, PT ;  /* 0x000000010400780c */ /* 0x000fe20003f64270 */
[----:B------:R-:W-:Y:S01]  /*a260*/  FMUL R193, R193, R200 ;  /* 0x000000c8c1c17220 */ /* 0x000fe20000400000 */
[----:B------:R-:W-:Y:S01]  /*a270*/  F2FP.BF16.F32.PACK_AB R192, RZ, R192 ;  /* 0x000000c0ffc0723e */ /* 0x000fe200000010ff */
[-C--:B------:R-:W-:Y:S01]  /*a280*/  FMUL R195, R195, R200.reuse ;  /* 0x000000c8c3c37220 */ /* 0x080fe20000400000 */
[----:B------:R-:W-:Y:S01]  /*a290*/  LEA.HI.X R7, R20, UR5, R19, 0x1, P2 ;  /* 0x0000000514077c11 */ /* 0x000fe200090f0c13 */
[-C--:B------:R-:W-:Y:S01]  /*a2a0*/  FMUL R194, R194, R200.reuse ;  /* 0x000000c8c2c27220 */ /* 0x080fe20000400000 */
[----:B------:R-:W-:Y:S01]  /*a2b0*/  ISETP.GT.AND P2, PT, R3, RZ, P3 ;  /* 0x000000ff0300720c */ /* 0x000fe20001f44270 */
[-C--:B------:R-:W-:Y:S01]  /*a2c0*/  FMUL R197, R197, R200.reuse ;  /* 0x000000c8c5c57220 */ /* 0x080fe20000400000 */
[----:B------:R-:W-:Y:S01]  /*a2d0*/  SHF.L.U64.HI R5, R210, 0x4, R211 ;  /* 0x00000004d2057819 */ /* 0x000fe200000102d3 */
[----:B------:R-:W-:Y:S01]  /*a2e0*/  @P1 STG.E.U16 desc[UR54][R6.64], R192 ;  /* 0x000000c006001986 */ /* 0x000fe2000c101536 */
[----:B------:R-:W-:Y:S01]  /*a2f0*/  ISETP.GT.AND P1, PT, R3, 0x8, P3 ;  /* 0x000000080300780c */ /* 0x000fe20001f24270 */
[----:B------:R-:W-:Y:S01]  /*a300*/  FMUL R196, R196, R200 ;  /* 0x000000c8c4c47220 */ /* 0x000fe20000400000 */
[----:B------:R-:W-:Y:S01]  /*a310*/  IADD3 R8, P4, R11, R6, RZ ;  /* 0x000000060b087210 */ /* 0x000fe20007f9e0ff */
[-C--:B------:R-:W-:Y:S01]  /*a320*/  FMUL R199, R199, R200.reuse ;  /* 0x000000c8c7c77220 */ /* 0x080fe20000400000 */
[----:B------:R-:W-:Y:S01]  /*a330*/  ISETP.GT.AND P5, PT, R3, 0x8, P0 ;  /* 0x000000080300780c */ /* 0x000fe200007a4270 */
[-C--:B------:R-:W-:Y:S01]  /*a340*/  FMUL R198, R198, R200.reuse ;  /* 0x000000c8c6c67220 */ /* 0x080fe20000400000 */
[----:B------:R-:W-:Y:S01]  /*a350*/  F2FP.BF16.F32.PACK_AB R193, RZ, R193 ;  /* 0x000000c1ffc1723e */ /* 0x000fe200000010ff */
[----:B------:R-:W-:Y:S01]  /*a360*/  IMAD.X R9, R5, 0x1, R7, P4 ;  /* 0x0000000105097824 */ /* 0x000fe200020e0607 */
[----:B------:R-:W-:Y:S01]  /*a370*/  F2FP.BF16.F32.PACK_AB R195, RZ, R195 ;  /* 0x000000c3ffc3723e */ /* 0x000fe200000010ff */
[----:B------:R-:W-:Y:S01]  /*a380*/  FMUL R184, R184, R200 ;  /* 0x000000c8b8b87220 */ /* 0x000fe20000400000 */
[----:B------:R-:W-:Y:S01]  /*a390*/  F2FP.BF16.F32.PACK_AB R194, RZ, R194 ;  /* 0x000000c2ffc2723e */ /* 0x000fe200000010ff */
[----:B------:R-:W-:Y:S01]  /*a3a0*/  @P2 STG.E.U16 desc[UR54][R6.64+0x2], R193 ;  /* 0x000002c106002986 */ /* 0x000fe2000c101536 */
[C---:B------:R-:W-:Y:S01]  /*a3b0*/  ISETP.GT.AND P2, PT, R4.reuse, 0x8, PT ;  /* 0x000000080400780c */ /* 0x040fe20003f44270 */
[----:B------:R-:W-:Y:S01]  /*a3c0*/  FMUL R185, R185, R200 ;  /* 0x000000c8b9b97220 */ /* 0x000fe20000400000 */
[----:B------:R-:W-:Y:S01]  /*a3d0*/  F2FP.BF16.F32.PACK_AB R197, RZ, R197 ;  /* 0x000000c5ffc5723e */ /* 0x000fe200000010ff */
[----:B------:R-:W-:Y:S01]  /*a3e0*/  @P1 STG.E.U16 desc[UR54][R8.64+0x2], R195 ;  /* 0x000002c308001986 */ /* 0x000fe2000c101536 */
[----:B------:R-:W-:Y:S01]  /*a3f0*/  ISETP.GT.AND P1, PT, R4, 0x9, PT ;  /* 0x000000090400780c */ /* 0x000fe20003f24270 */
[----:B------:R-:W-:Y:S01]  /*a400*/  IMAD R211, R211, 0xf0, RZ ;  /* 0x000000f0d3d37824 */ /* 0x000fe200078e02ff */
[----:B------:R-:W-:Y:S01]  /*a410*/  F2FP.BF16.F32.PACK_AB R196, RZ, R196 ;  /* 0x000000c4ffc4723e */ /* 0x000fe200000010ff */
[----:B------:R-:W-:Y:S01]  /*a420*/  @P5 STG.E.U16 desc[UR54][R8.64], R194 ;  /* 0x000000c208005986 */ /* 0x000fe2000c101536 */
[C---:B------:R-:W-:Y:S01]  /*a430*/  ISETP.GT.AND P4, PT, R3.reuse, RZ, P1 ;  /* 0x000000ff0300720c */ /* 0x040fe20000f84270 */
[----:B------:R-:W-:Y:S01]  /*a440*/  IMAD.WIDE.U32 R14, R210, 0xf0, R8 ;  /* 0x000000f0d20e7825 */ /* 0x000fe200078e0008 */
[----:B------:R-:W-:-:S03]  /*a450*/  ISETP.GT.AND P5, PT, R3, RZ, P2 ;  /* 0x000000ff0300720c */ /* 0x000fc600017a4270 */
[----:B------:R-:W-:Y:S01]  /*a460*/  FMUL R186, R186, R200 ;  /* 0x000000c8baba7220 */ /* 0x000fe20000400000 */
[----:B------:R-:W-:Y:S01]  /*a470*/  F2FP.BF16.F32.PACK_AB R199, RZ, R199 ;  /* 0x000000c7ffc7723e */ /* 0x000fe200000010ff */
[----:B------:R-:W-:Y:S01]  /*a480*/  IMAD.IADD R15, R211, 0x1, R15 ;  /* 0x00000001d30f7824 */ /* 0x000fe200078e020f */
[----:B------:R-:W-:Y:S01]  /*a490*/  F2FP.BF16.F32.PACK_AB R198, RZ, R198 ;  /* 0x000000c6ffc6723e */ /* 0x000fe200000010ff */
[----:B------:R-:W-:Y:S01]  /*a4a0*/  FMUL R187, R187, R200 ;  /* 0x000000c8bbbb7220 */ /* 0x000fe20000400000 */
[----:B------:R-:W-:Y:S01]  /*a4b0*/  F2FP.BF16.F32.PACK_AB R184, RZ, R184 ;  /* 0x000000b8ffb8723e */ /* 0x000fe200000010ff */
[-C--:B------:R-:W-:Y:S01]  /*a4c0*/  FMUL R188, R188, R200.reuse ;  /* 0x000000c8bcbc7220 */ /* 0x080fe20000400000 */
[----:B------:R-:W-:Y:S01]  /*a4d0*/  F2FP.BF16.F32.PACK_AB R185, RZ, R185 ;  /* 0x000000b9ffb9723e */ /* 0x000fe200000010ff */
[----:B------:R-:W-:Y:S01]  /*a4e0*/  FMUL R189, R189, R200 ;  /* 0x000000c8bdbd7220 */ /* 0x000fe20000400000 */
[----:B------:R-:W-:Y:S01]  /*a4f0*/  F2FP.BF16.F32.PACK_AB R186, RZ, R186 ;  /* 0x000000baffba723e */ /* 0x000fe200000010ff */
[----:B------:R-:W-:Y:S01]  /*a500*/  @P4 STG.E.U16 desc[UR54][R6.64+0x12], R197 ;  /* 0x000012c506004986 */ /* 0x000fe2000c101536 */
[C---:B------:R-:W-:Y:S01]  /*a510*/  ISETP.GT.AND P4, PT, R3.reuse, 0x8, P1 ;  /* 0x000000080300780c */ /* 0x040fe20000f84270 */
[-C--:B------:R-:W-:Y:S01]  /*a520*/  FMUL R190, R190, R200.reuse ;  /* 0x000000c8bebe7220 */ /* 0x080fe20000400000 */
[----:B------:R-:W-:Y:S01]  /*a530*/  F2FP.BF16.F32.PACK_AB R187, RZ, R187 ;  /* 0x000000bbffbb723e */ /* 0x000fe200000010ff */
[----:B------:R-:W-:Y:S01]  /*a540*/  @P5 STG.E.U16 desc[UR54][R6.64+0x10], R196 ;  /* 0x000010c406005986 */ /* 0x000fe2000c101536 */
[----:B------:R-:W-:Y:S01]  /*a550*/  ISETP.GT.AND P5, PT, R3, 0x8, P2 ;  /* 0x000000080300780c */ /* 0x000fe200017a4270 */
[----:B------:R-:W-:Y:S01]  /*a560*/  FMUL R191, R191, R200 ;  /* 0x000000c8bfbf7220 */ /* 0x000fe20000400000 */
[----:B------:R-:W-:Y:S01]  /*a570*/  F2FP.BF16.F32.PACK_AB R188, RZ, R188 ;  /* 0x000000bcffbc723e */ /* 0x000fe200000010ff */
[-C--:B------:R-:W-:Y:S01]  /*a580*/  FMUL R177, R177, R200.reuse ;  /* 0x000000c8b1b17220 */ /* 0x080fe20000400000 */
[----:B------:R-:W-:Y:S01]  /*a590*/  F2FP.BF16.F32.PACK_AB R189, RZ, R189 ;  /* 0x000000bdffbd723e */ /* 0x000fe200000010ff */
[----:B------:R-:W-:Y:S01]  /*a5a0*/  FMUL R176, R176, R200 ;  /* 0x000000c8b0b07220 */ /* 0x000fe20000400000 */
[----:B------:R-:W-:Y:S01]  /*a5b0*/  F2FP.BF16.F32.PACK_AB R190, RZ, R190 ;  /* 0x000000beffbe723e */ /* 0x000fe200000010ff */
[-C--:B------:R-:W-:Y:S01]  /*a5c0*/  FMUL R178, R178, R200.reuse ;  /* 0x000000c8b2b27220 */ /* 0x080fe20000400000 */
[----:B------:R-:W-:Y:S01]  /*a5d0*/  F2FP.BF16.F32.PACK_AB R191, RZ, R191 ;  /* 0x000000bfffbf723e */ /* 0x000fe200000010ff */
[----:B------:R-:W-:Y:S01]  /*a5e0*/  @P4 STG.E.U16 desc[UR54][R8.64+0x12], R199 ;  /* 0x000012c708004986 */ /* 0x000fe2000c101536 */
[----:B------:R-:W-:Y:S01]  /*a5f0*/  ISETP.GT.AND P4, PT, R3, 0x80, P0 ;  /* 0x000000800300780c */ /* 0x000fe20000784270 */
[-C--:B------:R-:W-:Y:S01]  /*a600*/  FMUL R179, R179, R200.reuse ;  /* 0x000000c8b3b37220 */ /* 0x080fe20000400000 */
[C---:B------:R-:W-:Y:S01]  /*a610*/  ISETP.GT.AND P0, PT, R3.reuse, 0x88, P0 ;  /* 0x000000880300780c */ /* 0x040fe20000704270 */
[----:B------:R-:W-:Y:S01]  /*a620*/  @P5 STG.E.U16 desc[UR54][R8.64+0x10], R198 ;  /* 0x000010c608005986 */ /* 0x000fe2000c101536 */
[C---:B------:R-:W-:Y:S01]  /*a630*/  ISETP.GT.AND P5, PT, R3.reuse, 0x80, P3 ;  /* 0x000000800300780c */ /* 0x040fe20001fa4270 */
[-C--:B------:R-:W-:Y:S01]  /*a640*/  FMUL R180, R180, R200.reuse ;  /* 0x000000c8b4b47220 */ /* 0x080fe20000400000 */
[----:B------:R-:W-:Y:S01]  /*a650*/  ISETP.GT.AND P3, PT, R3, 0x88, P3 ;  /* 0x000000880300780c */ /* 0x000fe20001f64270 */
[-C--:B------:R-:W-:Y:S01]  /*a660*/  FMUL R181, R181, R200.reuse ;  /* 0x000000c8b5b57220 */ /* 0x080fe20000400000 */
[----:B------:R-:W-:Y:S01]  /*a670*/  F2FP.BF16.F32.PACK_AB R177, RZ, R177 ;  /* 0x000000b1ffb1723e */ /* 0x000fe200000010ff */
[----:B------:R-:W-:Y:S01]  /*a680*/  FMUL R182, R182, R200 ;  /* 0x000000c8b6b67220 */ /* 0x000fe20000400000 */
[----:B------:R-:W-:Y:S01]  /*a690*/  F2FP.BF16.F32.PACK_AB R176, RZ, R176 ;  /* 0x000000b0ffb0723e */ /* 0x000fe200000010ff */
[----:B------:R-:W-:Y:S01]  /*a6a0*/  FMUL R183, R183, R200 ;  /* 0x000000c8b7b77220 */ /* 0x000fe20000400000 */
[----:B------:R-:W-:Y:S01]  /*a6b0*/  F2FP.BF16.F32.PACK_AB R178, RZ, R178 ;  /* 0x000000b2ffb2723e */ /* 0x000fe200000010ff */
[----:B------:R-:W-:Y:S01]  /*a6c0*/  @P4 STG.E.U16 desc[UR54][R14.64], R184 ;  /* 0x000000b80e004986 */ /* 0x000fe2000c101536 */
[----:B------:R-:W-:Y:S01]  /*a6d0*/  IADD3 R12, P4, R11, R14, RZ ;  /* 0x0000000e0b0c7210 */ /* 0x000fe20007f9e0ff */
[-C--:B------:R-:W-:Y:S01]  /*a6e0*/  FMUL R168, R168, R200.reuse ;  /* 0x000000c8a8a87220 */ /* 0x080fe20000400000 */
[----:B------:R-:W-:Y:S01]  /*a6f0*/  F2FP.BF16.F32.PACK_AB R179, RZ, R179 ;  /* 0x000000b3ffb3723e */ /* 0x000fe200000010ff */
[----:B------:R-:W-:Y:S01]  /*a700*/  @P5 STG.E.U16 desc[UR54][R14.64+0x2], R185 ;  /* 0x000002b90e005986 */ /* 0x000fe2000c101536 */
[----:B------:R-:W-:Y:S01]  /*a710*/  ISETP.GT.AND P5, PT, R3, 0x80, P2 ;  /* 0x000000800300780c */ /* 0x000fe200017a4270 */
[--C-:B------:R-:W-:Y:S01]  /*a720*/  IMAD.X R13, R5, 0x1, R15.reuse, P4 ;  /* 0x00000001050d7824 */ /* 0x100fe200020e060f */
[----:B------:R-:W-:Y:S01]  /*a730*/  ISETP.GT.AND P4, PT, R3, 0x80, P1 ;  /* 0x000000800300780c */ /* 0x000fe20000f84270 */
[-C--:B------:R-:W-:Y:S01]  /*a740*/  FMUL R169, R169, R200.reuse ;  /* 0x000000c8a9a97220 */ /* 0x080fe20000400000 */
[----:B------:R-:W-:Y:S01]  /*a750*/  ISETP.GT.AND P1, PT, R3, 0x88, P1 ;  /* 0x000000880300780c */ /* 0x000fe20000f24270 */
[-C--:B------:R-:W-:Y:S01]  /*a760*/  FMUL R170, R170, R200.reuse ;  /* 0x000000c8aaaa7220 */ /* 0x080fe20000400000 */
[----:B------:R-:W-:Y:S01]  /*a770*/  @P0 STG.E.U16 desc[UR54][R12.64], R186 ;  /* 0x000000ba0c000986 */ /* 0x000fe2000c101536 */
[----:B------:R-:W-:Y:S01]  /*a780*/  ISETP.GT.AND P0, PT, R4, 0x11, PT ;  /* 0x000000110400780c */ /* 0x000fe20003f04270 */
[----:B------:R-:W-:Y:S01]  /*a790*/  FMUL R171, R171, R200 ;  /* 0x000000c8abab7220 */ /* 0x000fe20000400000 */
[----:B------:R-:W-:Y:S01]  /*a7a0*/  F2FP.BF16.F32.PACK_AB R180, RZ, R180 ;  /* 0x000000b4ffb4723e */ /* 0x000fe200000010ff */
[----:B------:R-:W-:Y:S01]  /*a7b0*/  @P3 STG.E.U16 desc[UR54][R12.64+0x2], R187 ;  /* 0x000002bb0c003986 */ /* 0x000fe2000c101536 */
[----:B------:R-:W-:Y:S01]  /*a7c0*/  ISETP.GT.AND P3, PT, R3, 0x88, P2 ;  /* 0x000000880300780c */ /* 0x000fe20001764270 */
[-C--:B------:R-:W-:Y:S01]  /*a7d0*/  FMUL R172, R172, R200.reuse ;  /* 0x000000c8acac7220 */ /* 0x080fe20000400000 */
[----:B------:R-:W-:Y:S01]  /*a7e0*/  @P5 IMAD.MOV.U32 R20, RZ, RZ, R14 ;  /* 0x000000ffff145224 */ /* 0x000fe200078e000e */
[----:B------:R-:W-:Y:S01]  /*a7f0*/  ISETP.GT.AND P2, PT, R4, 0x10, PT ;  /* 0x000000100400780c */ /* 0x000fe20003f44270 */
[----:B------:R-:W-:Y:S01]  /*a800*/  @P5 IMAD.MOV.U32 R21, RZ, RZ, R15 ;  /* 0x000000ffff155224 */ /* 0x000fe200078e000f */
[----:B------:R-:W-:Y:S01]  /*a810*/  F2FP.BF16.F32.PACK_AB R181, RZ, R181 ;  /* 0x000000b5ffb5723e */ /* 0x000fe200000010ff */
[----:B------:R-:W-:Y:S01]  /*a820*/  FMUL R173, R173, R200 ;  /* 0x000000c8adad7220 */ /* 0x000fe20000400000 */
[----:B------:R-:W-:Y:S01]  /*a830*/  F2FP.BF16.F32.PACK_AB R182, RZ, R182 ;  /* 0x000000b6ffb6723e */ /* 0x000fe200000010ff */
[-C--:B------:R-:W-:Y:S01]  /*a840*/  FMUL R175, R175, R200.reuse ;  /* 0x000000c8afaf7220 */ /* 0x080fe20000400000 */
[----:B------:R-:W-:Y:S01]  /*a850*/  @P5 STG.E.U16 desc[UR54][R20.64+0x10], R188 ;  /* 0x000010bc14005986 */ /* 0x000fe2000c101536 */
[C---:B------:R-:W-:Y:S01]  /*a860*/  ISETP.GT.AND P5, PT, R3.reuse, RZ, P0 ;  /* 0x000000ff0300720c */ /* 0x040fe200007a4270 */
[-C--:B------:R-:W-:Y:S01]  /*a870*/  FMUL R174, R174, R200.reuse ;  /* 0x000000c8aeae7220 */ /* 0x080fe20000400000 */
[----:B------:R-:W-:Y:S01]  /*a880*/  F2FP.BF16.F32.PACK_AB R183, RZ, R183 ;  /* 0x000000b7ffb7723e */ /* 0x000fe200000010ff */
[----:B------:R-:W-:Y:S01]  /*a890*/  @P4 STG.E.U16 desc[UR54][R14.64+0x12], R189 ;  /* 0x000012bd0e004986 */ /* 0x000fe2000c101536 */
[C---:B------:R-:W-:Y:S01]  /*a8a0*/  ISETP.GT.AND P4, PT, R3.reuse, RZ, P2 ;  /* 0x000000ff0300720c */ /* 0x040fe20001784270 */
[----:B------:R-:W-:Y:S01]  /*a8b0*/  FMUL R160, R160, R200 ;  /* 0x000000c8a0a07220 */ /* 0x000fe20000400000 */
[----:B------:R-:W-:Y:S01]  /*a8c0*/  F2FP.BF16.F32.PACK_AB R168, RZ, R168 ;  /* 0x000000a8ffa8723e */ /* 0x000fe200000010ff */
[----:B------:R-:W-:Y:S01]  /*a8d0*/  @P3 STG.E.U16 desc[UR54][R12.64+0x10], R190 ;  /* 0x000010be0c003986 */ /* 0x000fe2000c101536 */
[----:B------:R-:W-:Y:S01]  /*a8e0*/  ISETP.GT.AND P3, PT, R3, 0x8, P2 ;  /* 0x000000080300780c */ /* 0x000fe20001764270 */
[-C--:B------:R-:W-:Y:S01]  /*a8f0*/  FMUL R161, R161, R200.reuse ;  /* 0x000000c8a1a17220 */ /* 0x080fe20000400000 */
[----:B------:R-:W-:Y:S01]  /*a900*/  F2FP.BF16.F32.PACK_AB R169, RZ, R169 ;  /* 0x000000a9ffa9723e */ /* 0x000fe200000010ff */
[----:B------:R0:W-:Y:S01]  /*a910*/  @P1 STG.E.U16 desc[UR54][R12.64+0x12], R191 ;  /* 0x000012bf0c001986 */ /* 0x0001e2000c101536 */
[----:B------:R-:W-:Y:S01]  /*a920*/  ISETP.GT.AND P1, PT, R4, 0x18, PT ;  /* 0x000000180400780c */ /* 0x000fe20003f24270 */
[----:B------:R-:W-:Y:S01]  /*a930*/  FMUL R163, R163, R200 ;  /* 0x000000c8a3a37220 */ /* 0x000fe20000400000 */
[----:B------:R-:W-:Y:S01]  /*a940*/  F2FP.BF16.F32.PACK_AB R170, RZ, R170 ;  /* 0x000000aaffaa723e */ /* 0x000fe200000010ff */
[----:B------:R1:W-:Y:S01]  /*a950*/  @P5 STG.E.U16 desc[UR54][R6.64+0x22], R177 ;  /* 0x000022b106005986 */ /* 0x0003e2000c101536 */
[C---:B------:R-:W-:Y:S01]  /*a960*/  ISETP.GT.AND P5, PT, R3.reuse, 0x8, P0 ;  /* 0x000000080300780c */ /* 0x040fe200007a4270 */
[-C--:B------:R-:W-:Y:S01]  /*a970*/  FMUL R162, R162, R200.reuse ;  /* 0x000000c8a2a27220 */ /* 0x080fe20000400000 */
[----:B------:R-:W-:Y:S01]  /*a980*/  F2FP.BF16.F32.PACK_AB R171, RZ, R171 ;  /* 0x000000abffab723e */ /* 0x000fe200000010ff */
[----:B------:R1:W-:Y:S01]  /*a990*/  @P4 STG.E.U16 desc[UR54][R6.64+0x20], R176 ;  /* 0x000020b006004986 */ /* 0x0003e2000c101536 */
[----:B------:R-:W-:Y:S01]  /*a9a0*/  ISETP.GT.AND P4, PT, R3, RZ, P1 ;  /* 0x000000ff0300720c */ /* 0x000fe20000f84270 */
[----:B------:R-:W-:Y:S01]  /*a9b0*/  FMUL R164, R164, R200 ;  /* 0x000000c8a4a47220 */ /* 0x000fe20000400000 */
[----:B------:R-:W-:Y:S01]  /*a9c0*/  F2FP.BF16.F32.PACK_AB R172, RZ, R172 ;  /* 0x000000acffac723e */ /* 0x000fe200000010ff */
[----:B------:R1:W-:Y:S01]  /*a9d0*/  @P3 STG.E.U16 desc[UR54][R8.64+0x20], R178 ;  /* 0x000020b208003986 */ /* 0x0003e2000c101536 */
[----:B------:R-:W-:Y:S01]  /*a9e0*/  ISETP.GT.AND P3, PT, R4, 0x19, PT ;  /* 0x000000190400780c */ /* 0x000fe20003f64270 */
[----:B0-----:R-:W-:Y:S01]  /*a9f0*/  IMAD.WIDE.U32 R12, R210, 0xf0, R8 ;  /* 0x000000f0d20c7825 */ /* 0x001fe200078e0008 */
[----:B------:R-:W-:-:S03]  /*aa00*/  F2FP.BF16.F32.PACK_AB R173, RZ, R173 ;  /* 0x000000adffad723e */ /* 0x000fc600000010ff */
[----:B------:R-:W-:Y:S01]  /*aa10*/  FMUL R165, R165, R200 ;  /* 0x000000c8a5a57220 */ /* 0x000fe20000400000 */
[----:B------:R-:W-:Y:S01]  /*aa20*/  F2FP.BF16.F32.PACK_AB R175, RZ, R175 ;  /* 0x000000afffaf723e */ /* 0x000fe200000010ff */
[----:B------:R1:W-:Y:S01]  /*aa30*/  @P5 STG.E.U16 desc[UR54][R8.64+0x22], R179 ;  /* 0x000022b308005986 */ /* 0x0003e2000c101536 */
[----:B------:R-:W-:Y:S01]  /*aa40*/  ISETP.GT.AND P5, PT, R3, RZ, P3 ;  /* 0x000000ff0300720c */ /* 0x000fe20001fa4270 */
[----:B------:R-:W-:Y:S01]  /*aa50*/  IMAD.IADD R13, R211, 0x1, R13 ;  /* 0x00000001d30d7824 */ /* 0x000fe200078e020d */
[----:B------:R-:W-:Y:S01]  /*aa60*/  F2FP.BF16.F32.PACK_AB R174, RZ, R174 ;  /* 0x000000aeffae723e */ /* 0x000fe200000010ff */
[----:B------:R1:W-:Y:S01]  /*aa70*/  @P4 STG.E.U16 desc[UR54][R6.64+0x30], R180 ;  /* 0x000030b406004986 */ /* 0x0003e2000c101536 */
[----:B------:R-:W-:Y:S01]  /*aa80*/  ISETP.GT.AND P4, PT, R3, 0x8, P1 ;  /* 0x000000080300780c */ /* 0x000fe20000f84270 */
[----:B------:R-:W-:Y:S01]  /*aa90*/  FMUL R166, R166, R200 ;  /* 0x000000c8a6a67220 */ /* 0x000fe20000400000 */
[----:B------:R-:W-:Y:S01]  /*aaa0*/  F2FP.BF16.F32.PACK_AB R160, RZ, R160 ;  /* 0x000000a0ffa0723e */ /* 0x000fe200000010ff */
[-C--:B------:R-:W-:Y:S01]  /*aab0*/  FMUL R167, R167, R200.reuse ;  /* 0x000000c8a7a77220 */ /* 0x080fe20000400000 */
[----:B------:R-:W-:Y:S01]  /*aac0*/  F2FP.BF16.F32.PACK_AB R161, RZ, R161 ;  /* 0x000000a1ffa1723e */ /* 0x000fe200000010ff */
[-C--:B------:R-:W-:Y:S01]  /*aad0*/  FMUL R152, R152, R200.reuse ;  /* 0x000000c898987220 */ /* 0x080fe20000400000 */
[----:B------:R-:W-:Y:S01]  /*aae0*/  F2FP.BF16.F32.PACK_AB R163, RZ, R163 ;  /* 0x000000a3ffa3723e */ /* 0x000fe200000010ff */
[----:B------:R-:W-:Y:S01]  /*aaf0*/  FMUL R153, R153, R200 ;  /* 0x000000c899997220 */ /* 0x000fe20000400000 */
[----:B------:R-:W-:Y:S01]  /*ab00*/  F2FP.BF16.F32.PACK_AB R162, RZ, R162 ;  /* 0x000000a2ffa2723e */ /* 0x000fe200000010ff */
[----:B------:R1:W-:Y:S01]  /*ab10*/  @P5 STG.E.U16 desc[UR54][R6.64+0x32], R181 ;  /* 0x000032b506005986 */ /* 0x0003e2000c101536 */
[C---:B------:R-:W-:Y:S01]  /*ab20*/  ISETP.GT.AND P5, PT, R3.reuse, 0x8, P3 ;  /* 0x000000080300780c */ /* 0x040fe20001fa4270 */
[----:B------:R-:W-:Y:S01]  /*ab30*/  FMUL R154, R154, R200 ;  /* 0x000000c89a9a7220 */ /* 0x000fe20000400000 */
[----:B------:R-:W-:Y:S01]  /*ab40*/  F2FP.BF16.F32.PACK_AB R164, RZ, R164 ;  /* 0x000000a4ffa4723e */ /* 0x000fe200000010ff */
[----:B------:R1:W-:Y:S01]  /*ab50*/  @P4 STG.E.U16 desc[UR54][R8.64+0x30], R182 ;  /* 0x000030b608004986 */ /* 0x0003e2000c101536 */
[----:B------:R-:W-:Y:S01]  /*ab60*/  ISETP.GT.AND P4, PT, R3, 0x80, P2 ;  /* 0x000000800300780c */ /* 0x000fe20001784270 */
        /* <DEDUP_REMOVED lines=8> */
[----:B------:R1:W-:Y:S01]  /*abf0*/  @P5 STG.E.U16 desc[UR54][R8.64+0x32], R183 ;  /* 0x000032b708005986 */ /* 0x0003e2000c101536 */
[----:B------:R-:W-:Y:S01]  /*ac00*/  IADD3 R10, P5, R11, R12, RZ ;  /* 0x0000000c0b0a7210 */ /* 0x000fe20007fbe0ff */
[----:B------:R-:W-:Y:S01]  /*ac10*/  FMUL R159, R159, R200 ;  /* 0x000000c89f9f7220 */ /* 0x000fe20000400000 */
[----:B------:R-:W-:Y:S01]  /*ac20*/  F2FP.BF16.F32.PACK_AB R152, RZ, R152 ;  /* 0x00000098ff98723e */ /* 0x000fe200000010ff */
[----:B------:R1:W-:Y:S01]  /*ac30*/  @P4 STG.E.U16 desc[UR54][R12.64+0x20], R168 ;  /* 0x000020a80c004986 */ /* 0x0003e2000c101536 */
[----:B------:R-:W-:Y:S01]  /*ac40*/  ISETP.GT.AND P4, PT, R3, 0x80, P0 ;  /* 0x000000800300780c */ /* 0x000fe20000784270 */
[----:B------:R-:W-:Y:S01]  /*ac50*/  IMAD.X R11, R5, 0x1, R13, P5 ;  /* 0x00000001050b7824 */ /* 0x000fe200028e060d */
[----:B------:R-:W-:Y:S01]  /*ac60*/  ISETP.GT.AND P0, PT, R3, 0x88, P0 ;  /* 0x000000880300780c */ /* 0x000fe20000704270 */
[-C--:B------:R-:W-:Y:S01]  /*ac70*/  FMUL R144, R144, R200.reuse ;  /* 0x000000c890907220 */ /* 0x080fe20000400000 */
[----:B------:R-:W-:Y:S01]  /*ac80*/  F2FP.BF16.F32.PACK_AB R153, RZ, R153 ;  /* 0x00000099ff99723e */ /* 0x000fe200000010ff */
        /* <DEDUP_REMOVED lines=9> */
[----:B------:R-:W-:Y:S01]  /*ad20*/  ISETP.GT.AND P4, PT, R3, 0x80, P1 ;  /* 0x000000800300780c */ /* 0x000fe20000f84270 */
[-C--:B------:R-:W-:Y:S01]  /*ad30*/  FMUL R149, R149, R200.reuse ;  /* 0x000000c895957220 */ /* 0x080fe20000400000 */
[C---:B------:R-:W-:Y:S01]  /*ad40*/  ISETP.GT.AND P1, PT, R3.reuse, 0x88, P1 ;  /* 0x000000880300780c */ /* 0x040fe20000f24270 */
[----:B------:R1:W-:Y:S01]  /*ad50*/  @P2 STG.E.U16 desc[UR54][R10.64+0x20], R170 ;  /* 0x000020aa0a002986 */ /* 0x0003e2000c101536 */
[C---:B------:R-:W-:Y:S01]  /*ad60*/  ISETP.GT.AND P2, PT, R3.reuse, 0x80, P3 ;  /* 0x000000800300780c */ /* 0x040fe20001f44270 */
[----:B------:R-:W-:Y:S01]  /*ad70*/  FMUL R150, R150, R200 ;  /* 0x000000c896967220 */ /* 0x000fe20000400000 */
[----:B------:R-:W-:Y:S01]  /*ad80*/  ISETP.GT.AND P3, PT, R3, 0x88, P3 ;  /* 0x000000880300780c */ /* 0x000fe20001f64270 */
[----:B------:R1:W-:Y:S01]  /*ad90*/  @P0 STG.E.U16 desc[UR54][R10.64+0x22], R171 ;  /* 0x000022ab0a000986 */ /* 0x0003e2000c101536 */
[----:B------:R-:W-:Y:S01]  /*ada0*/  F2FP.BF16.F32.PACK_AB R158, RZ, R158 ;  /* 0x0000009eff9e723e */ /* 0x000fe200000010ff */
[-C--:B------:R-:W-:Y:S01]  /*adb0*/  FMUL R151, R151, R200.reuse ;  /* 0x000000c897977220 */ /* 0x080fe20000400000 */
[----:B------:R-:W-:Y:S01]  /*adc0*/  F2FP.BF16.F32.PACK_AB R159, RZ, R159 ;  /* 0x0000009fff9f723e */ /* 0x000fe200000010ff */
[----:B------:R-:W-:Y:S01]  /*add0*/  FMUL R136, R136, R200 ;  /* 0x000000c888887220 */ /* 0x000fe20000400000 */
[----:B------:R-:W-:Y:S01]  /*ade0*/  F2FP.BF16.F32.PACK_AB R144, RZ, R144 ;  /* 0x00000090ff90723e */ /* 0x000fe200000010ff */
[----:B------:R1:W-:Y:S01]  /*adf0*/  @P4 STG.E.U16 desc[UR54][R12.64+0x30], R172 ;  /* 0x000030ac0c004986 */ /* 0x0003e2000c101536 */
[----:B------:R-:W-:Y:S01]  /*ae00*/  F2FP.BF16.F32.PACK_AB R145, RZ, R145 ;  /* 0x00000091ff91723e */ /* 0x000fe200000010ff */
[-C--:B------:R-:W-:Y:S01]  /*ae10*/  FMUL R137, R137, R200.reuse ;  /* 0x000000c889897220 */ /* 0x080fe20000400000 */
[----:B------:R-:W-:Y:S01]  /*ae20*/  F2FP.BF16.F32.PACK_AB R147, RZ, R147 ;  /* 0x00000093ff93723e */ /* 0x000fe200000010ff */
[----:B------:R1:W-:Y:S01]  /*ae30*/  @P2 STG.E.U16 desc[UR54][R12.64+0x32], R173 ;  /* 0x000032ad0c002986 */ /* 0x0003e2000c101536 */
[----:B------:R-:W-:Y:S01]  /*ae40*/  ISETP.GT.AND P2, PT, R4, 0x21, PT ;  /* 0x000000210400780c */ /* 0x000fe20003f44270 */
[----:B------:R-:W-:Y:S01]  /*ae50*/  FMUL R138, R138, R200 ;  /* 0x000000c88a8a7220 */ /* 0x000fe20000400000 */
[----:B------:R-:W-:Y:S01]  /*ae60*/  F2FP.BF16.F32.PACK_AB R146, RZ, R146 ;  /* 0x00000092ff92723e */ /* 0x000fe200000010ff */
[----:B------:R1:W-:Y:S01]  /*ae70*/  @P3 STG.E.U16 desc[UR54][R10.64+0x32], R175 ;  /* 0x000032af0a003986 */ /* 0x0003e2000c101536 */
[----:B------:R-:W-:Y:S01]  /*ae80*/  ISETP.GT.AND P3, PT, R4, 0x20, PT ;  /* 0x000000200400780c */ /* 0x000fe20003f64270 */
[-C--:B------:R-:W-:Y:S01]  /*ae90*/  FMUL R139, R139, R200.reuse ;  /* 0x000000c88b8b7220 */ /* 0x080fe20000400000 */
[C---:B------:R-:W-:Y:S01]  /*aea0*/  ISETP.GT.AND P4, PT, R3.reuse, RZ, P2 ;  /* 0x000000ff0300720c */ /* 0x040fe20001784270 */
[----:B------:R1:W-:Y:S01]  /*aeb0*/  @P1 STG.E.U16 desc[UR54][R10.64+0x30], R174 ;  /* 0x000030ae0a001986 */ /* 0x0003e2000c101536 */
[----:B------:R-:W-:Y:S01]  /*aec0*/  ISETP.GT.AND P0, PT, R3, RZ, P3 ;  /* 0x000000ff0300720c */ /* 0x000fe20001f04270 */
[-C--:B------:R-:W-:Y:S01]  /*aed0*/  FMUL R141, R141, R200.reuse ;  /* 0x000000c88d8d7220 */ /* 0x080fe20000400000 */
[C---:B------:R-:W-:Y:S01]  /*aee0*/  ISETP.GT.AND P1, PT, R3.reuse, 0x8, P2 ;  /* 0x000000080300780c */ /* 0x040fe20001724270 */
[-C--:B------:R-:W-:Y:S01]  /*aef0*/  FMUL R140, R140, R200.reuse ;  /* 0x000000c88c8c7220 */ /* 0x080fe20000400000 */
[----:B------:R-:W-:Y:S01]  /*af00*/  ISETP.GT.AND P5, PT, R3, 0x8, P3 ;  /* 0x000000080300780c */ /* 0x000fe20001fa4270 */
[----:B------:R-:W-:Y:S01]  /*af10*/  FMUL R142, R142, R200 ;  /* 0x000000c88e8e7220 */ /* 0x000fe20000400000 */
[----:B------:R-:W-:Y:S01]  /*af20*/  F2FP.BF16.F32.PACK_AB R148, RZ, R148 ;  /* 0x00000094ff94723e */ /* 0x000fe200000010ff */
[-C--:B------:R-:W-:Y:S01]  /*af30*/  FMUL R143, R143, R200.reuse ;  /* 0x000000c88f8f7220 */ /* 0x080fe20000400000 */
[----:B------:R-:W-:Y:S01]  /*af40*/  F2FP.BF16.F32.PACK_AB R149, RZ, R149 ;  /* 0x00000095ff95723e */ /* 0x000fe200000010ff */
[----:B------:R-:W-:Y:S01]  /*af50*/  FMUL R128, R128, R200 ;  /* 0x000000c880807220 */ /* 0x000fe20000400000 */
[----:B------:R-:W-:Y:S01]  /*af60*/  F2FP.BF16.F32.PACK_AB R150, RZ, R150 ;  /* 0x00000096ff96723e */ /* 0x000fe200000010ff */
[----:B------:R1:W-:Y:S01]  /*af70*/  @P4 STG.E.U16 desc[UR54][R6.64+0x42], R161 ;  /* 0x000042a106004986 */ /* 0x0003e2000c101536 */
[----:B------:R-:W-:Y:S01]  /*af80*/  F2FP.BF16.F32.PACK_AB R151, RZ, R151 ;  /* 0x00000097ff97723e */ /* 0x000fe200000010ff */
[----:B------:R-:W-:Y:S01]  /*af90*/  FMUL R129, R129, R200 ;  /* 0x000000c881817220 */ /* 0x000fe20000400000 */
[----:B------:R-:W-:Y:S01]  /*afa0*/  F2FP.BF16.F32.PACK_AB R136, RZ, R136 ;  /* 0x00000088ff88723e */ /* 0x000fe200000010ff */
[----:B------:R1:W-:Y:S01]  /*afb0*/  @P0 STG.E.U16 desc[UR54][R6.64+0x40], R160 ;  /* 0x000040a006000986 */ /* 0x0003e2000c101536 */
[C---:B------:R-:W-:Y:S01]  /*afc0*/  ISETP.GT.AND P0, PT, R4.reuse, 0x28, PT ;  /* 0x000000280400780c */ /* 0x040fe20003f04270 */
[-C--:B------:R-:W-:Y:S01]  /*afd0*/  FMUL R131, R131, R200.reuse ;  /* 0x000000c883837220 */ /* 0x080fe20000400000 */
[----:B------:R-:W-:Y:S01]  /*afe0*/  F2FP.BF16.F32.PACK_AB R137, RZ, R137 ;  /* 0x00000089ff89723e */ /* 0x000fe200000010ff */
[----:B------:R1:W-:Y:S01]  /*aff0*/  @P1 STG.E.U16 desc[UR54][R8.64+0x42], R163 ;  /* 0x000042a308001986 */ /* 0x0003e2000c101536 */
[----:B------:R-:W-:Y:S01]  /*b000*/  ISETP.GT.AND P1, PT, R4, 0x29, PT ;  /* 0x000000290400780c */ /* 0x000fe20003f24270 */
[----:B------:R-:W-:Y:S01]  /*b010*/  FMUL R130, R130, R200 ;  /* 0x000000c882827220 */ /* 0x000fe20000400000 */
[----:B------:R-:W-:Y:S01]  /*b020*/  F2FP.BF16.F32.PACK_AB R138, RZ, R138 ;  /* 0x0000008aff8a723e */ /* 0x000fe200000010ff */
[----:B------:R1:W-:Y:S01]  /*b030*/  @P5 STG.E.U16 desc[UR54][R8.64+0x40], R162 ;  /* 0x000040a208005986 */ /* 0x0003e2000c101536 */
[C---:B------:R-:W-:Y:S01]  /*b040*/  ISETP.GT.AND P5, PT, R3.reuse, RZ, P0 ;  /* 0x000000ff0300720c */ /* 0x040fe200007a4270 */
[-C--:B------:R-:W-:Y:S01]  /*b050*/  FMUL R132, R132, R200.reuse ;  /* 0x000000c884847220 */ /* 0x080fe20000400000 */
[----:B------:R-:W-:Y:S01]  /*b060*/  ISETP.GT.AND P4, PT, R3, RZ, P1 ;  /* 0x000000ff0300720c */ /* 0x000fe20000f84270 */
[-C--:B------:R-:W-:Y:S01]  /*b070*/  FMUL R133, R133, R200.reuse ;  /* 0x000000c885857220 */ /* 0x080fe20000400000 */
[----:B------:R-:W-:Y:S01]  /*b080*/  F2FP.BF16.F32.PACK_AB R139, RZ, R139 ;  /* 0x0000008bff8b723e */ /* 0x000fe200000010ff */
[-C--:B------:R-:W-:Y:S01]  /*b090*/  FMUL R134, R134, R200.reuse ;  /* 0x000000c886867220 */ /* 0x080fe20000400000 */
[----:B------:R-:W-:Y:S01]  /*b0a0*/  F2FP.BF16.F32.PACK_AB R141, RZ, R141 ;  /* 0x0000008dff8d723e */ /* 0x000fe200000010ff */
[----:B------:R-:W-:Y:S01]  /*b0b0*/  FMUL R135, R135, R200 ;  /* 0x000000c887877220 */ /* 0x000fe20000400000 */
[----:B------:R-:W-:Y:S01]  /*b0c0*/  F2FP.BF16.F32.PACK_AB R140, RZ, R140 ;  /* 0x0000008cff8c723e */ /* 0x000fe200000010ff */
[----:B------:R-:W-:Y:S01]  /*b0d0*/  FMUL R120, R120, R200 ;  /* 0x000000c878787220 */ /* 0x000fe20000400000 */
[----:B------:R-:W-:Y:S01]  /*b0e0*/  F2FP.BF16.F32.PACK_AB R142, RZ, R142 ;  /* 0x0000008eff8e723e */ /* 0x000fe200000010ff */
[-C--:B------:R-:W-:Y:S01]  /*b0f0*/  FMUL R121, R121, R200.reuse ;  /* 0x000000c879797220 */ /* 0x080fe20000400000 */
        /* <DEDUP_REMOVED lines=41> */
[----:B------:R1:W-:Y:S01]  /*b390*/  @P2 STG.E.U16 desc[UR54][R10.64+0x42], R155 ;  /* 0x0000429b0a002986 */ /* 0x0003e2000c101536 */
[----:B------:R-:W-:Y:S01]  /*b3a0*/  ISETP.GT.AND P2, PT, R4, 0x31, PT ;  /* 0x000000310400780c */ /* 0x000fe20003f44270 */
[----:B------:R-:W-:Y:S01]  /*b3b0*/  FMUL R119, R119, R200 ;  /* 0x000000c877777220 */ /* 0x000fe20000400000 */
[----:B------:R-:W-:Y:S01]  /*b3c0*/  F2FP.BF16.F32.PACK_AB R122, RZ, R122 ;  /* 0x0000007aff7a723e */ /* 0x000fe200000010ff */
[-C--:B------:R-:W-:Y:S01]  /*b3d0*/  FMUL R104, R104, R200.reuse ;  /* 0x000000c868687220 */ /* 0x080fe20000400000 */
[----:B------:R-:W-:Y:S01]  /*b3e0*/  F2FP.BF16.F32.PACK_AB R123, RZ, R123 ;  /* 0x0000007bff7b723e */ /* 0x000fe200000010ff */
[----:B------:R1:W-:Y:S01]  /*b3f0*/  @P4 STG.E.U16 desc[UR54][R12.64+0x50], R156 ;  /* 0x0000509c0c004986 */ /* 0x0003e2000c101536 */
[----:B------:R-:W-:Y:S01]  /*b400*/  ISETP.GT.AND P4, PT, R3, RZ, P2 ;  /* 0x000000ff0300720c */ /* 0x000fe20001784270 */
[-C--:B------:R-:W-:Y:S01]  /*b410*/  FMUL R105, R105, R200.reuse ;  /* 0x000000c869697220 */ /* 0x080fe20000400000 */
[----:B------:R-:W-:Y:S01]  /*b420*/  F2FP.BF16.F32.PACK_AB R125, RZ, R125 ;  /* 0x0000007dff7d723e */ /* 0x000fe200000010ff */
[----:B------:R1:W-:Y:S01]  /*b430*/  @P3 STG.E.U16 desc[UR54][R12.64+0x52], R157 ;  /* 0x0000529d0c003986 */ /* 0x0003e2000c101536 */
[----:B------:R-:W-:Y:S01]  /*b440*/  ISETP.GT.AND P3, PT, R4, 0x30, PT ;  /* 0x000000300400780c */ /* 0x000fe20003f64270 */
[----:B------:R-:W-:Y:S01]  /*b450*/  FMUL R106, R106, R200 ;  /* 0x000000c86a6a7220 */ /* 0x000fe20000400000 */
[----:B------:R-:W-:Y:S01]  /*b460*/  F2FP.BF16.F32.PACK_AB R124, RZ, R124 ;  /* 0x0000007cff7c723e */ /* 0x000fe200000010ff */
[----:B------:R1:W-:Y:S01]  /*b470*/  @P0 STG.E.U16 desc[UR54][R10.64+0x50], R158 ;  /* 0x0000509e0a000986 */ /* 0x0003e2000c101536 */
[----:B------:R-:W-:Y:S01]  /*b480*/  ISETP.GT.AND P0, PT, R3, RZ, P3 ;  /* 0x000000ff0300720c */ /* 0x000fe20001f04270 */
[-C--:B------:R-:W-:Y:S01]  /*b490*/  FMUL R107, R107, R200.reuse ;  /* 0x000000c86b6b7220 */ /* 0x080fe20000400000 */
[C---:B------:R-:W-:Y:S01]  /*b4a0*/  ISETP.GT.AND P5, PT, R3.reuse, 0x8, P3 ;  /* 0x000000080300780c */ /* 0x040fe20001fa4270 */
[----:B------:R1:W-:Y:S01]  /*b4b0*/  @P1 STG.E.U16 desc[UR54][R10.64+0x52], R159 ;  /* 0x0000529f0a001986 */ /* 0x0003e2000c101536 */
[----:B------:R-:W-:Y:S01]  /*b4c0*/  ISETP.GT.AND P1, PT, R3, 0x8, P2 ;  /* 0x000000080300780c */ /* 0x000fe20001724270 */
[----:B------:R-:W-:Y:S01]  /*b4d0*/  FMUL R109, R109, R200 ;  /* 0x000000c86d6d7220 */ /* 0x000fe20000400000 */
[----:B------:R-:W-:Y:S01]  /*b4e0*/  F2FP.BF16.F32.PACK_AB R126, RZ, R126 ;  /* 0x0000007eff7e723e */ /* 0x000fe200000010ff */
[----:B------:R1:W-:Y:S01]  /*b4f0*/  @P4 STG.E.U16 desc[UR54][R6.64+0x62], R145 ;  /* 0x0000629106004986 */ /* 0x0003e2000c101536 */
[----:B------:R-:W-:Y:S01]  /*b500*/  F2FP.BF16.F32.PACK_AB R127, RZ, R127 ;  /* 0x0000007fff7f723e */ /* 0x000fe200000010ff */
[----:B------:R-:W-:Y:S01]  /*b510*/  FMUL R108, R108, R200 ;  /* 0x000000c86c6c7220 */ /* 0x000fe20000400000 */
[----:B------:R-:W-:Y:S01]  /*b520*/  F2FP.BF16.F32.PACK_AB R112, RZ, R112 ;  /* 0x00000070ff70723e */ /* 0x000fe200000010ff */
[-C--:B------:R-:W-:Y:S01]  /*b530*/  FMUL R110, R110, R200.reuse ;  /* 0x000000c86e6e7220 */ /* 0x080fe20000400000 */
        /* <DEDUP_REMOVED lines=12> */
[----:B------:R-:W-:Y:S01]  /*b600*/  ISETP.GT.AND P4, PT, R3, RZ, P1 ;  /* 0x000000ff0300720c */ /* 0x000fe20000f84270 */
        /* <DEDUP_REMOVED lines=54> */
[----:B------:R-:W-:Y:S01]  /*b970*/  FMUL R85, R85, R200 ;  /* 0x000000c855557220 */ /* 0x000fe20000400000 */
        /* <DEDUP_REMOVED lines=19> */
[-C--:B------:R-:W-:Y:S01]  /*bab0*/  FMUL R74, R74, R200.reuse ;  /* 0x000000c84a4a7220 */ /* 0x080fe20000400000 */
        /* <DEDUP_REMOVED lines=9> */
[-C--:B------:R-:W-:Y:S01]  /*bb50*/  FMUL R76, R76, R200.reuse ;  /* 0x000000c84c4c7220 */ /* 0x080fe20000400000 */
[----:B------:R-:W-:Y:S01]  /*bb60*/  F2FP.BF16.F32.PACK_AB R93, RZ, R93 ;  /* 0x0000005dff5d723e */ /* 0x000fe200000010ff */
[----:B------:R1:W-:Y:S01]  /*bb70*/  @P5 STG.E.U16 desc[UR54][R8.64+0x80], R130 ;  /* 0x0000808208005986 */ /* 0x0003e2000c101536 */
[C---:B------:R-:W-:Y:S01]  /*bb80*/  ISETP.GT.AND P5, PT, R3.reuse, RZ, P0 ;  /* 0x000000ff0300720c */ /* 0x040fe200007a4270 */
[-C--:B------:R-:W-:Y:S01]  /*bb90*/  FMUL R78, R78, R200.reuse ;  /* 0x000000c84e4e7220 */ /* 0x080fe20000400000 */
[----:B------:R-:W-:Y:S01]  /*bba0*/  ISETP.GT.AND P4, PT, R3, RZ, P1 ;  /* 0x000000ff0300720c */ /* 0x000fe20000f84270 */
[----:B------:R-:W-:Y:S01]  /*bbb0*/  FMUL R79, R79, R200 ;  /* 0x000000c84f4f7220 */ /* 0x000fe20000400000 */
[----:B------:R-:W-:Y:S01]  /*bbc0*/  F2FP.BF16.F32.PACK_AB R92, RZ, R92 ;  /* 0x0000005cff5c723e */ /* 0x000fe200000010ff */
        /* <DEDUP_REMOVED lines=8> */
[----:B------:R1:W-:Y:S01]  /*bc50*/  @P5 STG.E.U16 desc[UR54][R6.64+0x90], R132 ;  /* 0x0000908406005986 */ /* 0x0003e2000c101536 */
[C---:B------:R-:W-:Y:S01]  /*bc60*/  ISETP.GT.AND P5, PT, R3.reuse, 0x8, P0 ;  /* 0x000000080300780c */ /* 0x040fe200007a4270 */
[-C--:B------:R-:W-:Y:S01]  /*bc70*/  FMUL R68, R68, R200.reuse ;  /* 0x000000c844447220 */ /* 0x080fe20000400000 */
[----:B------:R-:W-:Y:S01]  /*bc80*/  F2FP.BF16.F32.PACK_AB R83, RZ, R83 ;  /* 0x00000053ff53723e */ /* 0x000fe200000010ff */
[----:B------:R1:W-:Y:S01]  /*bc90*/  @P4 STG.E.U16 desc[UR54][R6.64+0x92], R133 ;  /* 0x0000928506004986 */ /* 0x0003e2000c101536 */
[----:B------:R-:W-:Y:S01]  /*bca0*/  ISETP.GT.AND P4, PT, R3, 0x8, P1 ;  /* 0x000000080300780c */ /* 0x000fe20000f84270 */
        /* <DEDUP_REMOVED lines=36> */
[-C--:B------:R-:W-:Y:S01]  /*bef0*/  FMUL R49, R49, R200.reuse ;  /* 0x000000c831317220 */ /* 0x080fe20000400000 */
[----:B------:R-:W-:Y:S01]  /*bf00*/  F2FP.BF16.F32.PACK_AB R77, RZ, R77 ;  /* 0x0000004dff4d723e */ /* 0x000fe200000010ff */
[----:B------:R-:W-:Y:S01]  /*bf10*/  FMUL R51, R51, R200 ;  /* 0x000000c833337220 */ /* 0x000fe20000400000 */
[----:B------:R-:W-:Y:S01]  /*bf20*/  F2FP.BF16.F32.PACK_AB R76, RZ, R76 ;  /* 0x0000004cff4c723e */ /* 0x000fe200000010ff */
[----:B------:R1:W-:Y:S01]  /*bf30*/  @P4 STG.E.U16 desc[UR54][R12.64+0x90], R124 ;  /* 0x0000907c0c004986 */ /* 0x0003e2000c101536 */
[C---:B------:R-:W-:Y:S01]  /*bf40*/  ISETP.GT.AND P4, PT, R3.reuse, RZ, P2 ;  /* 0x000000ff0300720c */ /* 0x040fe20001784270 */
[----:B------:R-:W-:Y:S01]  /*bf50*/  FMUL R50, R50, R200 ;  /* 0x000000c832327220 */ /* 0x000fe20000400000 */
[----:B------:R-:W-:Y:S01]  /*bf60*/  F2FP.BF16.F32.PACK_AB R78, RZ, R78 ;  /* 0x0000004eff4e723e */ /* 0x000fe200000010ff */
[----:B------:R1:W-:Y:S01]  /*bf70*/  @P3 STG.E.U16 desc[UR54][R12.64+0x92], R125 ;  /* 0x0000927d0c003986 */ /* 0x0003e2000c101536 */
[----:B------:R-:W-:Y:S01]  /*bf80*/  ISETP.GT.AND P3, PT, R4, 0x50, PT ;  /* 0x000000500400780c */ /* 0x000fe20003f64270 */
[-C--:B------:R-:W-:Y:S01]  /*bf90*/  FMUL R52, R52, R200.reuse ;  /* 0x000000c834347220 */ /* 0x080fe20000400000 */
        /* <DEDUP_REMOVED lines=54> */
[C---:B------:R-:W-:Y:S01]  /*c300*/  ISETP.GT.AND P3, PT, R3.reuse, 0x88, P3 ;  /* 0x000000880300780c */ /* 0x040fe20001f64270 */
[----:B------:R1:W-:Y:S01]  /*c310*/  @P4 STG.E.U16 desc[UR54][R8.64+0xb2], R119 ;  /* 0x0000b27708004986 */ /* 0x0003e2000c101536 */
[----:B------:R-:W-:Y:S01]  /*c320*/  ISETP.GT.AND P4, PT, R3, 0x80, P2 ;  /* 0x000000800300780c */ /* 0x000fe20001784270 */
        /* <DEDUP_REMOVED lines=27> */
[----:B------:R-:W-:-:S02]  /*c4e0*/  ISETP.GT.AND P4, PT, R3, RZ, P2 ;  /* 0x000000ff0300720c */ /* 0x000fc40001784270 */
[----:B------:R-:W-:Y:S01]  /*c4f0*/  F2FP.BF16.F32.PACK_AB R55, RZ, R55 ;  /* 0x00000037ff37723e */ /* 0x000fe200000010ff */
[----:B------:R1:W-:Y:S01]  /*c500*/  @P3 STG.E.U16 desc[UR54][R12.64+0xb2], R109 ;  /* 0x0000b26d0c003986 */ /* 0x0003e2000c101536 */
[----:B------:R-:W-:Y:S02]  /*c510*/  ISETP.GT.AND P3, PT, R4, 0x60, PT ;  /* 0x000000600400780c */ /* 0x000fe40003f64270 */
[----:B------:R-:W-:Y:S01]  /*c520*/  F2FP.BF16.F32.PACK_AB R40, RZ, R40 ;  /* 0x00000028ff28723e */ /* 0x000fe200000010ff */
[----:B------:R1:W-:Y:S01]  /*c530*/  @P0 STG.E.U16 desc[UR54][R10.64+0xb0], R110 ;  /* 0x0000b06e0a000986 */ /* 0x0003e2000c101536 */
[C---:B------:R-:W-:Y:S02]  /*c540*/  ISETP.GT.AND P0, PT, R3.reuse, RZ, P3 ;  /* 0x000000ff0300720c */ /* 0x040fe40001f04270 */
[C---:B------:R-:W-:Y:S01]  /*c550*/  ISETP.GT.AND P5, PT, R3.reuse, 0x8, P3 ;  /* 0x000000080300780c */ /* 0x040fe20001fa4270 */
[----:B------:R1:W-:Y:S01]  /*c560*/  @P1 STG.E.U16 desc[UR54][R10.64+0xb2], R111 ;  /* 0x0000b26f0a001986 */ /* 0x0003e2000c101536 */
[----:B------:R-:W-:-:S02]  /*c570*/  ISETP.GT.AND P1, PT, R3, 0x8, P2 ;  /* 0x000000080300780c */ /* 0x000fc40001724270 */
[----:B------:R-:W-:Y:S01]  /*c580*/  F2FP.BF16.F32.PACK_AB R41, RZ, R41 ;  /* 0x00000029ff29723e */ /* 0x000fe200000010ff */
[----:B------:R1:W-:Y:S01]  /*c590*/  @P4 STG.E.U16 desc[UR54][R6.64+0xc2], R97 ;  /* 0x0000c26106004986 */ /* 0x0003e2000c101536 */
[----:B------:R-:W-:Y:S02]  /*c5a0*/  F2FP.BF16.F32.PACK_AB R42, RZ, R42 ;  /* 0x0000002aff2a723e */ /* 0x000fe400000010ff */
[----:B------:R-:W-:Y:S02]  /*c5b0*/  F2FP.BF16.F32.PACK_AB R43, RZ, R43 ;  /* 0x0000002bff2b723e */ /* 0x000fe400000010ff */
[----:B------:R-:W-:Y:S01]  /*c5c0*/  F2FP.BF16.F32.PACK_AB R45, RZ, R45 ;  /* 0x0000002dff2d723e */ /* 0x000fe200000010ff */
[----:B------:R1:W-:Y:S01]  /*c5d0*/  @P0 STG.E.U16 desc[UR54][R6.64+0xc0], R96 ;  /* 0x0000c06006000986 */ /* 0x0003e2000c101536 */
[C---:B------:R-:W-:Y:S02]  /*c5e0*/  ISETP.GT.AND P0, PT, R4.reuse, 0x68, PT ;  /* 0x000000680400780c */ /* 0x040fe40003f04270 */
[----:B------:R-:W-:Y:S01]  /*c5f0*/  F2FP.BF16.F32.PACK_AB R44, RZ, R44 ;  /* 0x0000002cff2c723e */ /* 0x000fe200000010ff */
[----:B------:R1:W-:Y:S01]  /*c600*/  @P1 STG.E.U16 desc[UR54][R8.64+0xc2], R99 ;  /* 0x0000c26308001986 */ /* 0x0003e2000c101536 */
[----:B------:R-:W-:-:S02]  /*c610*/  ISETP.GT.AND P1, PT, R4, 0x69, PT ;  /* 0x000000690400780c */ /* 0x000fc40003f24270 */
[----:B------:R-:W-:Y:S01]  /*c620*/  F2FP.BF16.F32.PACK_AB R46, RZ, R46 ;  /* 0x0000002eff2e723e */ /* 0x000fe200000010ff */
[----:B------:R1:W-:Y:S01]  /*c630*/  @P5 STG.E.U16 desc[UR54][R8.64+0xc0], R98 ;  /* 0x0000c06208005986 */ /* 0x0003e2000c101536 */
[C---:B------:R-:W-:Y:S02]  /*c640*/  ISETP.GT.AND P5, PT, R3.reuse, RZ, P0 ;  /* 0x000000ff0300720c */ /* 0x040fe400007a4270 */
[----:B------:R-:W-:Y:S02]  /*c650*/  ISETP.GT.AND P4, PT, R3, RZ, P1 ;  /* 0x000000ff0300720c */ /* 0x000fe40000f84270 */
[----:B------:R-:W-:Y:S02]  /*c660*/  F2FP.BF16.F32.PACK_AB R47, RZ, R47 ;  /* 0x0000002fff2f723e */ /* 0x000fe400000010ff */
[----:B------:R-:W-:Y:S02]  /*c670*/  F2FP.BF16.F32.PACK_AB R32, RZ, R32 ;  /* 0x00000020ff20723e */ /* 0x000fe400000010ff */
[----:B------:R-:W-:-:S02]  /*c680*/  F2FP.BF16.F32.PACK_AB R33, RZ, R33 ;  /* 0x00000021ff21723e */ /* 0x000fc400000010ff */
[----:B------:R-:W-:Y:S02]  /*c690*/  F2FP.BF16.F32.PACK_AB R34, RZ, R34 ;  /* 0x00000022ff22723e */ /* 0x000fe400000010ff */
[----:B------:R-:W-:Y:S01]  /*c6a0*/  F2FP.BF16.F32.PACK_AB R35, RZ, R35 ;  /* 0x00000023ff23723e */ /* 0x000fe200000010ff */
[----:B------:R1:W-:Y:S01]  /*c6b0*/  @P5 STG.E.U16 desc[UR54][R6.64+0xd0], R100 ;  /* 0x0000d06406005986 */ /* 0x0003e2000c101536 */
[C---:B------:R-:W-:Y:S02]  /*c6c0*/  ISETP.GT.AND P5, PT, R3.reuse, 0x8, P0 ;  /* 0x000000080300780c */ /* 0x040fe400007a4270 */
[----:B------:R-:W-:Y:S01]  /*c6d0*/  F2FP.BF16.F32.PACK_AB R36, RZ, R36 ;  /* 0x00000024ff24723e */ /* 0x000fe200000010ff */
[----:B------:R1:W-:Y:S01]  /*c6e0*/  @P4 STG.E.U16 desc[UR54][R6.64+0xd2], R101 ;  /* 0x0000d26506004986 */ /* 0x0003e2000c101536 */
[----:B------:R-:W-:Y:S02]  /*c6f0*/  ISETP.GT.AND P4, PT, R3, 0x8, P1 ;  /* 0x000000080300780c */ /* 0x000fe40000f84270 */
[----:B------:R-:W-:-:S02]  /*c700*/  F2FP.BF16.F32.PACK_AB R37, RZ, R37 ;  /* 0x00000025ff25723e */ /* 0x000fc400000010ff */
[----:B------:R-:W-:Y:S02]  /*c710*/  F2FP.BF16.F32.PACK_AB R38, RZ, R38 ;  /* 0x00000026ff26723e */ /* 0x000fe400000010ff */
[----:B------:R-:W-:Y:S02]  /*c720*/  F2FP.BF16.F32.PACK_AB R39, RZ, R39 ;  /* 0x00000027ff27723e */ /* 0x000fe400000010ff */
[----:B------:R-:W-:Y:S01]  /*c730*/  F2FP.BF16.F32.PACK_AB R24, RZ, R24 ;  /* 0x00000018ff18723e */ /* 0x000fe200000010ff */
[----:B------:R1:W-:Y:S01]  /*c740*/  @P5 STG.E.U16 desc[UR54][R8.64+0xd0], R102 ;  /* 0x0000d06608005986 */ /* 0x0003e2000c101536 */
[C---:B------:R-:W-:Y:S02]  /*c750*/  ISETP.GT.AND P5, PT, R3.reuse, 0x80, P3 ;  /* 0x000000800300780c */ /* 0x040fe40001fa4270 */
[C---:B------:R-:W-:Y:S01]  /*c760*/  ISETP.GT.AND P3, PT, R3.reuse, 0x88, P3 ;  /* 0x000000880300780c */ /* 0x040fe20001f64270 */
[----:B------:R1:W-:Y:S01]  /*c770*/  @P4 STG.E.U16 desc[UR54][R8.64+0xd2], R103 ;  /* 0x0000d26708004986 */ /* 0x0003e2000c101536 */
[----:B------:R-:W-:-:S02]  /*c780*/  ISETP.GT.AND P4, PT, R3, 0x80, P2 ;  /* 0x000000800300780c */ /* 0x000fc40001784270 */
[C---:B------:R-:W-:Y:S02]  /*c790*/  ISETP.GT.AND P2, PT, R3.reuse, 0x88, P2 ;  /* 0x000000880300780c */ /* 0x040fe40001744270 */
[----:B------:R-:W-:Y:S02]  /*c7a0*/  F2FP.BF16.F32.PACK_AB R25, RZ, R25 ;  /* 0x00000019ff19723e */ /* 0x000fe400000010ff */
[----:B------:R-:W-:Y:S02]  /*c7b0*/  F2FP.BF16.F32.PACK_AB R26, RZ, R26 ;  /* 0x0000001aff1a723e */ /* 0x000fe400000010ff */
[----:B------:R-:W-:Y:S01]  /*c7c0*/  F2FP.BF16.F32.PACK_AB R27, RZ, R27 ;  /* 0x0000001bff1b723e */ /* 0x000fe200000010ff */
[----:B------:R1:W-:Y:S01]  /*c7d0*/  @P5 STG.E.U16 desc[UR54][R12.64+0xc0], R88 ;  /* 0x0000c0580c005986 */ /* 0x0003e2000c101536 */
[----:B------:R-:W-:Y:S02]  /*c7e0*/  F2FP.BF16.F32.PACK_AB R28, RZ, R28 ;  /* 0x0000001cff1c723e */ /* 0x000fe400000010ff */
[----:B------:R-:W-:Y:S01]  /*c7f0*/  F2FP.BF16.F32.PACK_AB R29, RZ, R29 ;  /* 0x0000001dff1d723e */ /* 0x000fe200000010ff */
[----:B------:R1:W-:Y:S01]  /*c800*/  @P4 STG.E.U16 desc[UR54][R12.64+0xc2], R89 ;  /* 0x0000c2590c004986 */ /* 0x0003e2000c101536 */
[----:B------:R-:W-:-:S02]  /*c810*/  ISETP.GT.AND P4, PT, R3, 0x80, P0 ;  /* 0x000000800300780c */ /* 0x000fc40000784270 */
[C---:B------:R-:W-:Y:S01]  /*c820*/  ISETP.GT.AND P0, PT, R3.reuse, 0x88, P0 ;  /* 0x000000880300780c */ /* 0x040fe20000704270 */
[----:B------:R1:W-:Y:S01]  /*c830*/  @P3 STG.E.U16 desc[UR54][R10.64+0xc0], R90 ;  /* 0x0000c05a0a003986 */ /* 0x0003e2000c101536 */
[C---:B------:R-:W-:Y:S02]  /*c840*/  ISETP.GT.AND P3, PT, R3.reuse, 0x80, P1 ;  /* 0x000000800300780c */ /* 0x040fe40000f64270 */
[C---:B------:R-:W-:Y:S01]  /*c850*/  ISETP.GT.AND P1, PT, R3.reuse, 0x88, P1 ;  /* 0x000000880300780c */ /* 0x040fe20000f24270 */
[----:B------:R1:W-:Y:S01]  /*c860*/  @P2 STG.E.U16 desc[UR54][R10.64+0xc2], R91 ;  /* 0x0000c25b0a002986 */ /* 0x0003e2000c101536 */
[----:B------:R-:W-:Y:S02]  /*c870*/  ISETP.GT.AND P2, PT, R4, 0x71, PT ;  /* 0x000000710400780c */ /* 0x000fe40003f44270 */
[----:B------:R-:W-:Y:S02]  /*c880*/  F2FP.BF16.F32.PACK_AB R30, RZ, R30 ;  /* 0x0000001eff1e723e */ /* 0x000fe400000010ff */
[----:B------:R-:W-:Y:S01]  /*c890*/  F2FP.BF16.F32.PACK_AB R31, RZ, R31 ;  /* 0x0000001fff1f723e */ /* 0x000fe200000010ff */
[----:B------:R1:W-:Y:S01]  /*c8a0*/  @P4 STG.E.U16 desc[UR54][R12.64+0xd0], R92 ;  /* 0x0000d05c0c004986 */ /* 0x0003e2000c101536 */
[----:B------:R-:W-:-:S03]  /*c8b0*/  ISETP.GT.AND P4, PT, R3, RZ, P2 ;  /* 0x000000ff0300720c */ /* 0x000fc60001784270 */
[----:B------:R1:W-:Y:S01]  /*c8c0*/  @P3 STG.E.U16 desc[UR54][R12.64+0xd2], R93 ;  /* 0x0000d25d0c003986 */ /* 0x0003e2000c101536 */
[----:B------:R-:W-:-:S03]  /*c8d0*/  ISETP.GT.AND P3, PT, R4, 0x70, PT ;  /* 0x000000700400780c */ /* 0x000fc60003f64270 */
[----:B------:R1:W-:Y:S01]  /*c8e0*/  @P0 STG.E.U16 desc[UR54][R10.64+0xd0], R94 ;  /* 0x0000d05e0a000986 */ /* 0x0003e2000c101536 */
[C---:B------:R-:W-:Y:S02]  /*c8f0*/  ISETP.GT.AND P0, PT, R3.reuse, RZ, P3 ;  /* 0x000000ff0300720c */ /* 0x040fe40001f04270 */
[C---:B------:R-:W-:Y:S01]  /*c900*/  ISETP.GT.AND P5, PT, R3.reuse, 0x8, P3 ;  /* 0x000000080300780c */ /* 0x040fe20001fa4270 */
[----:B------:R1:W-:Y:S01]  /*c910*/  @P1 STG.E.U16 desc[UR54][R10.64+0xd2], R95 ;  /* 0x0000d25f0a001986 */ /* 0x0003e2000c101536 */
[----:B------:R-:W-:-:S03]  /*c920*/  ISETP.GT.AND P1, PT, R3, 0x8, P2 ;  /* 0x000000080300780c */ /* 0x000fc60001724270 */
[----:B------:R1:W-:Y:S06]  /*c930*/  @P4 STG.E.U16 desc[UR54][R6.64+0xe2], R81 ;  /* 0x0000e25106004986 */ /* 0x0003ec000c101536 */
[----:B------:R1:W-:Y:S01]  /*c940*/  @P0 STG.E.U16 desc[UR54][R6.64+0xe0], R80 ;  /* 0x0000e05006000986 */ /* 0x0003e2000c101536 */
[----:B------:R-:W-:-:S03]  /*c950*/  ISETP.GT.AND P0, PT, R4, 0x78, PT ;  /* 0x000000780400780c */ /* 0x000fc60003f04270 */
[----:B------:R1:W-:Y:S01]  /*c960*/  @P1 STG.E.U16 desc[UR54][R8.64+0xe2], R83 ;  /* 0x0000e25308001986 */ /* 0x0003e2000c101536 */
[----:B------:R-:W-:-:S03]  /*c970*/  ISETP.GT.AND P1, PT, R4, 0x79, PT ;  /* 0x000000790400780c */ /* 0x000fc60003f24270 */
[----:B------:R1:W-:Y:S01]  /*c980*/  @P5 STG.E.U16 desc[UR54][R8.64+0xe0], R82 ;  /* 0x0000e05208005986 */ /* 0x0003e2000c101536 */
[C---:B------:R-:W-:Y:S02]  /*c990*/  ISETP.GT.AND P5, PT, R3.reuse, RZ, P0 ;  /* 0x000000ff0300720c */ /* 0x040fe400007a4270 */
[----:B------:R-:W-:-:S11]  /*c9a0*/  ISETP.GT.AND P4, PT, R3, RZ, P1 ;  /* 0x000000ff0300720c */ /* 0x000fd60000f84270 */
[----:B------:R1:W-:Y:S01]  /*c9b0*/  @P5 STG.E.U16 desc[UR54][R6.64+0xf0], R84 ;  /* 0x0000f05406005986 */ /* 0x0003e2000c101536 */
[----:B------:R-:W-:-:S03]  /*c9c0*/  ISETP.GT.AND P5, PT, R3, 0x8, P0 ;  /* 0x000000080300780c */ /* 0x000fc600007a4270 */
[----:B------:R1:W-:Y:S01]  /*c9d0*/  @P4 STG.E.U16 desc[UR54][R6.64+0xf2], R85 ;  /* 0x0000f25506004986 */ /* 0x0003e2000c101536 */
[----:B------:R-:W-:-:S09]  /*c9e0*/  ISETP.GT.AND P4, PT, R3, 0x8, P1 ;  /* 0x000000080300780c */ /* 0x000fd20000f84270 */
[----:B------:R1:W-:Y:S01]  /*c9f0*/  @P5 STG.E.U16 desc[UR54][R8.64+0xf0], R86 ;  /* 0x0000f05608005986 */ /* 0x0003e2000c101536 */
[C---:B------:R-:W-:Y:S02]  /*ca00*/  ISETP.GT.AND P5, PT, R3.reuse, 0x80, P3 ;  /* 0x000000800300780c */ /* 0x040fe40001fa4270 */
[C---:B------:R-:W-:Y:S01]  /*ca10*/  ISETP.GT.AND P3, PT, R3.reuse, 0x88, P3 ;  /* 0x000000880300780c */ /* 0x040fe20001f64270 */
[----:B------:R1:W-:Y:S01]  /*ca20*/  @P4 STG.E.U16 desc[UR54][R8.64+0xf2], R87 ;  /* 0x0000f25708004986 */ /* 0x0003e2000c101536 */
[C---:B------:R-:W-:Y:S02]  /*ca30*/  ISETP.GT.AND P4, PT, R3.reuse, 0x80, P2 ;  /* 0x000000800300780c */ /* 0x040fe40001784270 */
[----:B------:R-:W-:-:S07]  /*ca40*/  ISETP.GT.AND P2, PT, R3, 0x88, P2 ;  /* 0x000000880300780c */ /* 0x000fce0001744270 */
[----:B------:R1:W-:Y:S04]  /*ca50*/  @P5 STG.E.U16 desc[UR54][R12.64+0xe0], R72 ;  /* 0x0000e0480c005986 */ /* 0x0003e8000c101536 */
[----:B------:R1:W-:Y:S01]  /*ca60*/  @P4 STG.E.U16 desc[UR54][R12.64+0xe2], R73 ;  /* 0x0000e2490c004986 */ /* 0x0003e2000c101536 */
[C---:B------:R-:W-:Y:S02]  /*ca70*/  ISETP.GT.AND P4, PT, R3.reuse, 0x80, P0 ;  /* 0x000000800300780c */ /* 0x040fe40000784270 */
[C---:B------:R-:W-:Y:S01]  /*ca80*/  ISETP.GT.AND P0, PT, R3.reuse, 0x88, P0 ;  /* 0x000000880300780c */ /* 0x040fe20000704270 */
[----:B------:R1:W-:Y:S01]  /*ca90*/  @P3 STG.E.U16 desc[UR54][R10.64+0xe0], R74 ;  /* 0x0000e04a0a003986 */ /* 0x0003e2000c101536 */
[C---:B------:R-:W-:Y:S02]  /*caa0*/  ISETP.GT.AND P3, PT, R3.reuse, 0x80, P1 ;  /* 0x000000800300780c */ /* 0x040fe40000f64270 */
[----:B------:R-:W-:Y:S01]  /*cab0*/  ISETP.GT.AND P1, PT, R3, 0x88, P1 ;  /* 0x000000880300780c */ /* 0x000fe20000f24270 */
[----:B------:R1:W-:Y:S01]  /*cac0*/  @P2 STG.E.U16 desc[UR54][R10.64+0xe2], R75 ;  /* 0x0000e24b0a002986 */ /* 0x0003e2000c101536 */
[----:B------:R-:W-:-:S05]  /*cad0*/  ISETP.GT.AND P2, PT, R4, 0x81, PT ;  /* 0x000000810400780c */ /* 0x000fca0003f44270 */
        /* <DEDUP_REMOVED lines=73> */
[----:B------:R-:W-:-:S03]  /*cf70*/  ISETP.GT.AND P4, PT, R3, 0x8, P2 ;  /* 0x000000080300780c */ /* 0x000fc60001784270 */
[----:B------:R1:W-:Y:S01]  /*cf80*/  @P3 STG.E.U16 desc[UR54][R12.64+0x132], R45 ;  /* 0x0001322d0c003986 */ /* 0x0003e2000c101536 */
[----:B------:R-:W-:-:S03]  /*cf90*/  ISETP.GT.AND P3, PT, R4, 0xa1, PT ;  /* 0x000000a10400780c */ /* 0x000fc60003f64270 */
[----:B------:R1:W-:Y:S01]  /*cfa0*/  @P0 STG.E.U16 desc[UR54][R10.64+0x130], R46 ;  /* 0x0001302e0a000986 */ /* 0x0003e2000c101536 */
[C---:B------:R-:W-:Y:S02]  /*cfb0*/  ISETP.GT.AND P0, PT, R3.reuse, RZ, P2 ;  /* 0x000000ff0300720c */ /* 0x040fe40001704270 */
[C---:B------:R-:W-:Y:S01]  /*cfc0*/  ISETP.GT.AND P5, PT, R3.reuse, 0x8, P3 ;  /* 0x000000080300780c */ /* 0x040fe20001fa4270 */
[----:B------:R1:W-:Y:S01]  /*cfd0*/  @P1 STG.E.U16 desc[UR54][R10.64+0x132], R47 ;  /* 0x0001322f0a001986 */ /* 0x0003e2000c101536 */
[----:B------:R-:W-:-:S09]  /*cfe0*/  ISETP.GT.AND P1, PT, R3, RZ, P3 ;  /* 0x000000ff0300720c */ /* 0x000fd20001f24270 */
[----:B------:R1:W-:Y:S01]  /*cff0*/  @P0 STG.E.U16 desc[UR54][R6.64+0x140], R32 ;  /* 0x0001402006000986 */ /* 0x0003e2000c101536 */
[----:B------:R-:W-:-:S03]  /*d000*/  ISETP.GT.AND P0, PT, R4, 0xa9, PT ;  /* 0x000000a90400780c */ /* 0x000fc60003f04270 */
[----:B------:R1:W-:Y:S01]  /*d010*/  @P1 STG.E.U16 desc[UR54][R6.64+0x142], R33 ;  /* 0x0001422106001986 */ /* 0x0003e2000c101536 */
[----:B------:R-:W-:-:S03]  /*d020*/  ISETP.GT.AND P1, PT, R4, 0xa8, PT ;  /* 0x000000a80400780c */ /* 0x000fc60003f24270 */
[----:B------:R1:W-:Y:S01]  /*d030*/  @P4 STG.E.U16 desc[UR54][R8.64+0x140], R34 ;  /* 0x0001402208004986 */ /* 0x0003e2000c101536 */
[----:B------:R-:W-:-:S03]  /*d040*/  ISETP.GT.AND P4, PT, R3, RZ, P0 ;  /* 0x000000ff0300720c */ /* 0x000fc60000784270 */
[----:B------:R1:W-:Y:S01]  /*d050*/  @P5 STG.E.U16 desc[UR54][R8.64+0x142], R35 ;  /* 0x0001422308005986 */ /* 0x0003e2000c101536 */
[----:B------:R-:W-:-:S09]  /*d060*/  ISETP.GT.AND P5, PT, R3, RZ, P1 ;  /* 0x000000ff0300720c */ /* 0x000fd20000fa4270 */
        /* <DEDUP_REMOVED lines=10> */
[----:B------:R1:W-:Y:S01]  /*d110*/  @P4 STG.E.U16 desc[UR54][R12.64+0x140], R24 ;  /* 0x000140180c004986 */ /* 0x0003e2000c101536 */
[C---:B------:R-:W-:Y:S02]  /*d120*/  ISETP.GT.AND P4, PT, R3.reuse, 0x80, P0 ;  /* 0x000000800300780c */ /* 0x040fe40000784270 */
[C---:B------:R-:W-:Y:S01]  /*d130*/  ISETP.GT.AND P0, PT, R3.reuse, 0x88, P0 ;  /* 0x000000880300780c */ /* 0x040fe20000704270 */
[----:B------:R1:W-:Y:S01]  /*d140*/  @P5 STG.E.U16 desc[UR54][R12.64+0x142], R25 ;  /* 0x000142190c005986 */ /* 0x0003e2000c101536 */
[C---:B------:R-:W-:Y:S02]  /*d150*/  ISETP.GT.AND P5, PT, R3.reuse, 0x80, P1 ;  /* 0x000000800300780c */ /* 0x040fe40000fa4270 */
[----:B------:R-:W-:Y:S01]  /*d160*/  ISETP.GT.AND P1, PT, R3, 0x88, P1 ;  /* 0x000000880300780c */ /* 0x000fe20000f24270 */
[----:B------:R1:W-:Y:S04]  /*d170*/  @P2 STG.E.U16 desc[UR54][R10.64+0x140], R26 ;  /* 0x0001401a0a002986 */ /* 0x0003e8000c101536 */
[----:B------:R1:W-:Y:S04]  /*d180*/  @P3 STG.E.U16 desc[UR54][R10.64+0x142], R27 ;  /* 0x0001421b0a003986 */ /* 0x0003e8000c101536 */
[----:B------:R1:W-:Y:S04]  /*d190*/  @P4 STG.E.U16 desc[UR54][R12.64+0x152], R29 ;  /* 0x0001521d0c004986 */ /* 0x0003e8000c101536 */
[----:B------:R1:W-:Y:S04]  /*d1a0*/  @P5 STG.E.U16 desc[UR54][R12.64+0x150], R28 ;  /* 0x0001501c0c005986 */ /* 0x0003e8000c101536 */
[----:B------:R1:W-:Y:S04]  /*d1b0*/  @P1 STG.E.U16 desc[UR54][R10.64+0x150], R30 ;  /* 0x0001501e0a001986 */ /* 0x0003e8000c101536 */
[----:B------:R1:W-:Y:S02]  /*d1c0*/  @P0 STG.E.U16 desc[UR54][R10.64+0x152], R31 ;  /* 0x0001521f0a000986 */ /* 0x0003e4000c101536 */
.L_x_377:
[----:B------:R-:W-:Y:S05]  /*d1d0*/  BSYNC B0 ;  /* 0x0000000000007941 */ /* 0x000fea0003800000 */
.L_x_29:
[----:B------:R-:W-:Y:S01]  /*d1e0*/  ULDC UR4, c[0x0][0xc] ;  /* 0x0000030000047ab9 */ /* 0x000fe20000000800 */
[----:B------:R-:W-:Y:S01]  /*d1f0*/  ULDC UR5, c[0x0][0x10] ;  /* 0x0000040000057ab9 */ /* 0x000fe20000000800 */
[----:B------:R-:W2:Y:S01]  /*d200*/  LDC R3, c[0x0][0x14] ;  /* 0x00000500ff037b82 */ /* 0x000ea20000000800 */
[----:B------:R-:W-:Y:S01]  /*d210*/  UIMAD.WIDE.U32 UR4, UR4, UR5, URZ ;  /* 0x00000005040472a5 */ /* 0x000fe2000f8e003f */
[----:B------:R-:W-:Y:S01]  /*d220*/  IMAD.MOV.U32 R19, RZ, RZ, R17 ;  /* 0x000000ffff137224 */ /* 0x000fe200078e0011 */
[----:B------:R-:W-:Y:S01]  /*d230*/  PRMT R0, RZ, 0x7610, R0 ;  /* 0x00007610ff007816 */ /* 0x000fe20000000000 */
[----:B------:R-:W-:-:S03]  /*d240*/  IMAD.MOV.U32 R16, RZ, RZ, -0x1 ;  /* 0xffffffffff107424 */ /* 0x000fc600078e00ff */
[----:B--2---:R-:W-:-:S04]  /*d250*/  IMAD.WIDE.U32 R18, R3, UR4, R18 ;  /* 0x0000000403127c25 */ /* 0x004fc8000f8e0012 */
[----:B------:R-:W-:Y:S01]  /*d260*/  IMAD R3, R3, UR5, RZ ;  /* 0x0000000503037c24 */ /* 0x000fe2000f8e02ff */
[----:B------:R-:W-:Y:S02]  /*d270*/  ULDC.64 UR4, c[0x0][0x650] ;  /* 0x0001940000047ab9 */ /* 0x000fe40000000a00 */
[----:B------:R-:W-:Y:S01]  /*d280*/  ISETP.GE.U32.AND P0, PT, R18, UR4, PT ;  /* 0x0000000412007c0c */ /* 0x000fe2000bf06070 */
[----:B------:R-:W-:Y:S02]  /*d290*/  IMAD.IADD R17, R19, 0x1, R3 ;  /* 0x0000000113117824 */ /* 0x000fe400078e0203 */
[----:B------:R-:W-:-:S03]  /*d2a0*/  IMAD.MOV.U32 R19, RZ, RZ, -0x1 ;  /* 0xffffffffff137424 */ /* 0x000fc600078e00ff */
[----:B------:R-:W-:-:S13]  /*d2b0*/  ISETP.GE.U32.AND.EX P0, PT, R17, UR5, PT, P0 ;  /* 0x0000000511007c0c */ /* 0x000fda000bf06100 */
[----:B------:R-:W-:Y:S05]  /*d2c0*/  @P0 BRA `(.L_x_378) ;  /* 0x0000000400700947 */ /* 0x000fea0003800000 */
[----:B01---5:R-:W0:Y:S01]  /*d2d0*/  S2R R12, SR_CTAID.X ;  /* 0x00000000000c7919 */ /* 0x023e220000002500 */
[----:B------:R-:W1:Y:S01]  /*d2e0*/  LDC.64 R10, c[0x0][0x628] ;  /* 0x00018a00ff0a7b82 */ /* 0x000e620000000a00 */
[----:B------:R-:W-:Y:S01]  /*d2f0*/  ULDC UR4, c[0x0][0x150] ;  /* 0x0000540000047ab9 */ /* 0x000fe20000000800 */
[----:B------:R-:W-:Y:S01]  /*d300*/  IMAD.MOV.U32 R8, RZ, RZ, R18 ;  /* 0x000000ffff087224 */ /* 0x000fe200078e0012 */
[----:B---34-:R-:W2:Y:S01]  /*d310*/  S2R R20, SR_CTAID.Y ;  /* 0x0000000000147919 */ /* 0x018ea20000002600 */
[----:B------:R-:W-:-:S04]  /*d320*/  IMAD.MOV.U32 R9, RZ, RZ, R17 ;  /* 0x000000ffff097224 */ /* 0x000fc800078e0011 */
[----:B------:R-:W3:Y:S08]  /*d330*/  LDC R19, c[0x0][0x144] ;  /* 0x00005100ff137b82 */ /* 0x000ef00000000800 */
[----:B------:R-:W4:Y:S08]  /*d340*/  LDC R0, c[0x0][0x630] ;  /* 0x00018c00ff007b82 */ /* 0x000f300000000800 */
[----:B------:R-:W2:Y:S01]  /*d350*/  LDC.64 R14, c[0x0][0x620] ;  /* 0x00018800ff0e7b82 */ /* 0x000ea20000000a00 */
[----:B-1----:R-:W-:-:S04]  /*d360*/  ISETP.NE.U32.AND P0, PT, R10, RZ, PT ;  /* 0x000000ff0a00720c */ /* 0x002fc80003f05070 */
[----:B------:R-:W-:Y:S02]  /*d370*/  ISETP.NE.AND.EX P0, PT, R11, RZ, PT, P0 ;  /* 0x000000ff0b00720c */ /* 0x000fe40003f05300 */
[----:B0-----:R-:W-:-:S05]  /*d380*/  I2FP.F32.U32 R3, R12 ;  /* 0x0000000c00037245 */ /* 0x001fca0000201000 */
[----:B------:R-:W-:-:S04]  /*d390*/  FMUL R3, R3, UR4 ;  /* 0x0000000403037c20 */ /* 0x000fc80008400000 */
[----:B------:R0:W1:Y:S02]  /*d3a0*/  F2I.U32.TRUNC.NTZ R16, R3 ;  /* 0x0000000300107305 */ /* 0x000064000020f000 */
[----:B---34-:R-:W-:Y:S05]  /*d3b0*/  @!P0 BRA `(.L_x_379) ;  /* 0x0000000000288947 */ /* 0x018fea0003800000 */
[----:B0-----:R-:W0:Y:S02]  /*d3c0*/  LDC R3, c[0x0][0x634] ;  /* 0x00018d00ff037b82 */ /* 0x001e240000000800 */
        /* <DEDUP_REMOVED lines=9> */
.L_x_379:
[----:B------:R-:W3:Y:S01]  /*d460*/  LDC.64 R26, c[0x0][0x640] ;  /* 0x00019000ff1a7b82 */ /* 0x000ee20000000a00 */
[-CC-:B------:R-:W-:Y:S01]  /*d470*/  SHF.R.U64 R13, R8, R0.reuse, R9.reuse ;  /* 0x00000000080d7219 */ /* 0x180fe20000001209 */
[----:B-1----:R-:W-:Y:S01]  /*d480*/  IMAD.MOV R7, RZ, RZ, -R16 ;  /* 0x000000ffff077224 */ /* 0x002fe200078e0a10 */
[----:B------:R-:W-:Y:S01]  /*d490*/  SHF.R.U32.HI R0, RZ, R0, R9 ;  /* 0x00000000ff007219 */ /* 0x000fe20000011609 */
[----:B------:R-:W-:Y:S01]  /*d4a0*/  IMAD.MOV.U32 R16, RZ, RZ, R18 ;  /* 0x000000ffff107224 */ /* 0x000fe200078e0012 */
[----:B0-----:R-:W-:Y:S01]  /*d4b0*/  IADD3 R3, P0, RZ, -R13, RZ ;  /* 0x8000000dff037210 */ /* 0x001fe20007f1e0ff */
[----:B------:R-:W-:Y:S01]  /*d4c0*/  IMAD R21, R19, R7, R12 ;  /* 0x0000000713157224 */ /* 0x000fe200078e020c */
[----:B------:R-:W-:Y:S01]  /*d4d0*/  ULDC UR4, c[0x0][0x154] ;  /* 0x0000550000047ab9 */ /* 0x000fe20000000800 */
[----:B------:R-:W0:Y:S01]  /*d4e0*/  LDC R6, c[0x0][0x618] ;  /* 0x00018600ff067b82 */ /* 0x000e220000000800 */
[----:B------:R-:W-:Y:S02]  /*d4f0*/  IMAD.MOV.U32 R7, RZ, RZ, 0x1 ;  /* 0x00000001ff077424 */ /* 0x000fe400078e00ff */
[----:B------:R-:W-:-:S04]  /*d500*/  IMAD.X R5, RZ, RZ, ~R0, P0 ;  /* 0x000000ffff057224 */ /* 0x000fc800000e0e00 */
[-C--:B--2---:R-:W-:Y:S01]  /*d510*/  IMAD R0, R5, R14.reuse, RZ ;  /* 0x0000000e05007224 */ /* 0x084fe200078e02ff */
[----:B------:R-:W1:Y:S01]  /*d520*/  LDC R8, c[0x0][0x608] ;  /* 0x00018200ff087b82 */ /* 0x000e620000000800 */
[----:B------:R-:W-:-:S04]  /*d530*/  IMAD.WIDE.U32 R4, R3, R14, R16 ;  /* 0x0000000e03047225 */ /* 0x000fc800078e0010 */
[----:B------:R-:W-:Y:S01]  /*d540*/  IMAD R3, R3, R15, R0 ;  /* 0x0000000f03037224 */ /* 0x000fe200078e0200 */
[----:B------:R-:W-:Y:S02]  /*d550*/  I2FP.F32.U32 R0, R20 ;  /* 0x0000001400007245 */ /* 0x000fe40000201000 */
[----:B------:R-:W2:Y:S01]  /*d560*/  LDC R22, c[0x0][0x658] ;  /* 0x00019600ff167b82 */ /* 0x000ea20000000800 */
[----:B------:R-:W-:Y:S01]  /*d570*/  IMAD.IADD R3, R5, 0x1, R3 ;  /* 0x0000000105037824 */ /* 0x000fe200078e0203 */
[----:B---3--:R-:W-:Y:S01]  /*d580*/  ISETP.NE.U32.AND P0, PT, R26, RZ, PT ;  /* 0x000000ff1a00720c */ /* 0x008fe20003f05070 */
[----:B------:R-:W-:Y:S01]  /*d590*/  FMUL R0, R0, UR4 ;  /* 0x0000000400007c20 */ /* 0x000fe20008400000 */
[----:B------:R-:W-:Y:S02]  /*d5a0*/  IMAD.MOV.U32 R5, RZ, RZ, -0x1 ;  /* 0xffffffffff057424 */ /* 0x000fe400078e00ff */
[----:B------:R-:W-:Y:S01]  /*d5b0*/  ISETP.NE.AND.EX P0, PT, R27, RZ, PT, P0 ;  /* 0x000000ff1b00720c */ /* 0x000fe20003f05300 */
[----:B------:R3:W4:Y:S01]  /*d5c0*/  F2I.U32.TRUNC.NTZ R15, R0 ;  /* 0x00000000000f7305 */ /* 0x000722000020f000 */
[----:B------:R-:W3:Y:S01]  /*d5d0*/  LDC R19, c[0x0][0x148] ;  /* 0x00005200ff137b82 */ /* 0x000ee20000000800 */
[----:B0-----:R-:W-:-:S02]  /*d5e0*/  SHF.R.U64 R12, R4, R6, R3 ;  /* 0x00000006040c7219 */ /* 0x001fc40000001203 */
[----:B------:R-:W-:-:S05]  /*d5f0*/  SHF.R.U32.HI R3, RZ, R6, R3 ;  /* 0x00000006ff037219 */ /* 0x000fca0000011603 */
[----:B------:R-:W0:Y:S01]  /*d600*/  LDC R16, c[0x0][0x600] ;  /* 0x00018000ff107b82 */ /* 0x000e220000000800 */
[-CC-:B-1----:R-:W-:Y:S02]  /*d610*/  SHF.R.U64 R10, R12, R8.reuse, R3.reuse ;  /* 0x000000080c0a7219 */ /* 0x182fe40000001203 */
[----:B------:R-:W-:-:S05]  /*d620*/  SHF.R.U32.HI R3, RZ, R8, R3 ;  /* 0x00000008ff037219 */ /* 0x000fca0000011603 */
[----:B------:R-:W1:Y:S01]  /*d630*/  LDC R24, c[0x0][0x648] ;  /* 0x00019200ff187b82 */ /* 0x000e620000000800 */
[-C--:B--2---:R-:W-:Y:S02]  /*d640*/  SHF.L.U32 R4, R5, R22.reuse, RZ ;  /* 0x0000001605047219 */ /* 0x084fe400000006ff */
[-CC-:B------:R-:W-:Y:S02]  /*d650*/  SHF.R.U64 R14, R10, R22.reuse, R3.reuse ;  /* 0x000000160a0e7219 */ /* 0x180fe40000001203 */
[----:B------:R-:W-:Y:S02]  /*d660*/  SHF.R.U32.HI R5, RZ, R22, R3 ;  /* 0x00000016ff057219 */ /* 0x000fe40000011603 */
[----:B------:R-:W-:Y:S01]  /*d670*/  LOP3.LUT R25, RZ, R4, RZ, 0x33, !PT ;  /* 0x00000004ff197212 */ /* 0x000fe200078e33ff */
[----:B------:R-:W2:Y:S01]  /*d680*/  LDC R28, c[0x0][0x638] ;  /* 0x00018e00ff1c7b82 */ /* 0x000ea20000000800 */
[----:B------:R-:W-:Y:S01]  /*d690*/  SHF.L.U32 R22, R7, R22, RZ ;  /* 0x0000001607167219 */ /* 0x000fe200000006ff */
[----:B------:R-:W-:-:S06]  /*d6a0*/  IMAD.MOV.U32 R4, RZ, RZ, R14 ;  /* 0x000000ffff047224 */ /* 0x000fcc00078e000e */
[----:B------:R-:W0:Y:S01]  /*d6b0*/  LDC R29, c[0x0][0x610] ;  /* 0x00018400ff1d7b82 */ /* 0x000e220000000800 */
[----:B----4-:R-:W-:Y:S05]  /*d6c0*/  @!P0 BRA `(.L_x_380) ;  /* 0x0000000000288947 */ /* 0x010fea0003800000 */
[----:B------:R-:W4:Y:S02]  /*d6d0*/  LDC R3, c[0x0][0x64c] ;  /* 0x00019300ff037b82 */ /* 0x000f240000000800 */
[----:B----4-:R-:W-:-:S05]  /*d6e0*/  IADD3 R3, P0, R14, R3, RZ ;  /* 0x000000030e037210 */ /* 0x010fca0007f1e0ff */
        /* <DEDUP_REMOVED lines=8> */
.L_x_380:
[----:B------:R-:W4:Y:S01]  /*d770*/  LDC R3, c[0x0][0x65c] ;  /* 0x00019700ff037b82 */ /* 0x000f220000000800 */
[----:B-1-3--:R-:W-:Y:S01]  /*d780*/  SHF.R.U64 R0, R4, R24, R5 ;  /* 0x0000001804007219 */ /* 0x00afe20000001205 */
[----:B0-----:R-:W-:Y:S01]  /*d790*/  VIADD R7, R16, 0xffffffff ;  /* 0xffffffff10077836 */ /* 0x001fe20000000000 */
[----:B------:R-:W-:Y:S01]  /*d7a0*/  LOP3.LUT R5, R10, R25, RZ, 0xc0, !PT ;  /* 0x000000190a057212 */ /* 0x000fe200078ec0ff */
[----:B------:R-:W-:Y:S02]  /*d7b0*/  IMAD.MOV R15, RZ, RZ, -R15 ;  /* 0x000000ffff0f7224 */ /* 0x000fe400078e0a0f */
[----:B------:R-:W-:Y:S02]  /*d7c0*/  IMAD.MOV.U32 R4, RZ, RZ, 0x1 ;  /* 0x00000001ff047424 */ /* 0x000fe400078e00ff */
[----:B------:R-:W-:Y:S01]  /*d7d0*/  IMAD R22, R22, R0, R5 ;  /* 0x0000000016167224 */ /* 0x000fe200078e0205 */
[----:B------:R-:W-:Y:S02]  /*d7e0*/  LOP3.LUT R5, R12, R7, RZ, 0xc0, !PT ;  /* 0x000000070c057212 */ /* 0x000fe400078ec0ff */
[----:B----4-:R-:W-:Y:S01]  /*d7f0*/  ISETP.NE.AND P0, PT, R3, 0x1, PT ;  /* 0x000000010300780c */ /* 0x010fe20003f05270 */
[----:B------:R-:W-:-:S04]  /*d800*/  IMAD.MOV R3, RZ, RZ, -R0 ;  /* 0x000000ffff037224 */ /* 0x000fc800078e0a00 */
[----:B--2---:R-:W-:-:S04]  /*d810*/  IMAD R0, R3, R28, R14 ;  /* 0x0000001c03007224 */ /* 0x004fc800078e020e */
[----:B------:R-:W-:Y:S01]  /*d820*/  IMAD R3, R0, R16, R5 ;  /* 0x0000001000037224 */ /* 0x000fe200078e0205 */
[----:B------:R-:W-:Y:S01]  /*d830*/  PRMT R0, R4, 0x7610, R0 ;  /* 0x0000761004007816 */ /* 0x000fe20000000000 */
[----:B------:R-:W-:Y:S02]  /*d840*/  IMAD.MOV.U32 R16, RZ, RZ, R13 ;  /* 0x000000ffff107224 */ /* 0x000fe400078e000d */
[----:B------:R-:W-:-:S04]  /*d850*/  @P0 IMAD R21, R19, R15, R20 ;  /* 0x0000000f13150224 */ /* 0x000fc800078e0214 */
[----:B------:R-:W-:-:S05]  /*d860*/  IMAD R22, R22, R29, R21 ;  /* 0x0000001d16167224 */ /* 0x000fca00078e0215 */
[----:B------:R-:W-:Y:S02]  /*d870*/  SEL R19, R3, R22, !P0 ;  /* 0x0000001603137207 */ /* 0x000fe40004000000 */
[----:B------:R-:W-:-:S07]  /*d880*/  SEL R22, R22, R3, !P0 ;  /* 0x0000000316167207 */ /* 0x000fce0004000000 */
.L_x_378:
[----:B------:R-:W-:-:S13]  /*d890*/  LOP3.LUT P0, RZ, R0, 0xff, RZ, 0xc0, !PT ;  /* 0x000000ff00ff7812 */ /* 0x000fda000780c0ff */
[----:B------:R-:W-:Y:S05]  /*d8a0*/  @P0 BRA `(.L_x_381) ;  /* 0xffffff3800100947 */ /* 0x000fea000383ffff */
[----:B------:R-:W-:Y:S05]  /*d8b0*/  EXIT ;  /* 0x000000000000794d */ /* 0x000fea0003800000 */
.L_x_4:
[----:B0-----:R-:W-:Y:S01]  /*d8c0*/  ULDC.64 UR4, c[0x0][0x650] ;  /* 0x0001940000047ab9 */ /* 0x001fe20000000a00 */
        /* <DEDUP_REMOVED lines=25> */
.L_x_383:
[--C-:B------:R-:W-:Y:S01]  /*da60*/  SHF.R.U64 R12, R10, R14, R11.reuse ;  /* 0x0000000e0a0c7219 */ /* 0x100fe2000000120b */
[----:B------:R-:W0:Y:S01]  /*da70*/  LDC R22, c[0x0][0x618] ;  /* 0x00018600ff167b82 */ /* 0x000e220000000800 */
[----:B------:R-:W-:Y:S01]  /*da80*/  I2FP.F32.U32 R6, R4 ;  /* 0x0000000400067245 */ /* 0x000fe20000201000 */
[----:B------:R-:W-:Y:S01]  /*da90*/  ULDC UR4, c[0x0][0x150] ;  /* 0x0000540000047ab9 */ /* 0x000fe20000000800 */
[----:B------:R-:W-:Y:S01]  /*daa0*/  SHF.R.U32.HI R5, RZ, R14, R11 ;  /* 0x0000000eff057219 */ /* 0x000fe2000001160b */
[----:B------:R-:W-:Y:S01]  /*dab0*/  IMAD.MOV.U32 R16, RZ, RZ, R18 ;  /* 0x000000ffff107224 */ /* 0x000fe200078e0012 */
[----:B------:R-:W-:Y:S01]  /*dac0*/  IADD3 R9, P0, RZ, -R12, RZ ;  /* 0x8000000cff097210 */ /* 0x000fe20007f1e0ff */
[----:B------:R-:W-:Y:S01]  /*dad0*/  FMUL R11, R6, UR4 ;  /* 0x00000004060b7c20 */ /* 0x000fe20008400000 */
[----:B------:R-:W-:Y:S01]  /*dae0*/  ULDC UR4, c[0x0][0x154] ;  /* 0x0000550000047ab9 */ /* 0x000fe20000000800 */
[----:B------:R-:W1:Y:S02]  /*daf0*/  LDC.64 R24, c[0x0][0x640] ;  /* 0x00019000ff187b82 */ /* 0x000e640000000a00 */
[----:B------:R-:W-:-:S02]  /*db00*/  IMAD.X R5, RZ, RZ, ~R5, P0 ;  /* 0x000000ffff057224 */ /* 0x000fc400000e0e05 */
[----:B------:R-:W2:Y:S01]  /*db10*/  F2I.U32.TRUNC.NTZ R11, R11 ;  /* 0x0000000b000b7305 */ /* 0x000ea2000020f000 */
[----:B------:R-:W-:-:S03]  /*db20*/  IMAD.WIDE.U32 R6, R9, R20, R16 ;  /* 0x0000001409067225 */ /* 0x000fc600078e0010 */
[----:B------:R-:W3:Y:S01]  /*db30*/  LDC R13, c[0x0][0x144] ;  /* 0x00005100ff0d7b82 */ /* 0x000ee20000000800 */
[----:B------:R-:W-:-:S04]  /*db40*/  IMAD R8, R5, R20, RZ ;  /* 0x0000001405087224 */ /* 0x000fc800078e02ff */
[----:B------:R-:W-:Y:S02]  /*db50*/  IMAD R5, R9, R21, R8 ;  /* 0x0000001509057224 */ /* 0x000fe400078e0208 */
[----:B------:R-:W-:Y:S01]  /*db60*/  IMAD.MOV.U32 R8, RZ, RZ, -0x1 ;  /* 0xffffffffff087424 */ /* 0x000fe200078e00ff */
[----:B------:R-:W4:Y:S01]  /*db70*/  LDC R14, c[0x0][0x608] ;  /* 0x00018200ff0e7b82 */ /* 0x000f220000000800 */
[----:B------:R-:W-:Y:S01]  /*db80*/  IMAD.IADD R5, R7, 0x1, R5 ;  /* 0x0000000107057824 */ /* 0x000fe200078e0205 */
[----:B------:R-:W-:-:S04]  /*db90*/  I2FP.F32.U32 R7, R3 ;  /* 0x0000000300077245 */ /* 0x000fc80000201000 */
[-C--:B0-----:R-:W-:Y:S01]  /*dba0*/  SHF.R.U64 R10, R6, R22.reuse, R5 ;  /* 0x00000016060a7219 */ /* 0x081fe20000001205 */
[----:B--2---:R-:W-:Y:S01]  /*dbb0*/  IMAD.MOV R6, RZ, RZ, -R11 ;  /* 0x000000ffff067224 */ /* 0x004fe200078e0a0b */
[----:B------:R-:W0:Y:S01]  /*dbc0*/  LDC R9, c[0x0][0x658] ;  /* 0x00019600ff097b82 */ /* 0x000e220000000800 */
[----:B-1----:R-:W-:Y:S01]  /*dbd0*/  ISETP.NE.U32.AND P0, PT, R24, RZ, PT ;  /* 0x000000ff1800720c */ /* 0x002fe20003f05070 */
[----:B------:R-:W-:Y:S01]  /*dbe0*/  FMUL R7, R7, UR4 ;  /* 0x0000000407077c20 */ /* 0x000fe20008400000 */
[----:B------:R-:W-:Y:S02]  /*dbf0*/  SHF.R.U32.HI R5, RZ, R22, R5 ;  /* 0x00000016ff057219 */ /* 0x000fe40000011605 */
[----:B------:R-:W-:-:S03]  /*dc00*/  ISETP.NE.AND.EX P0, PT, R25, RZ, PT, P0 ;  /* 0x000000ff1900720c */ /* 0x000fc60003f05300 */
[----:B------:R-:W1:Y:S01]  /*dc10*/  LDC R16, c[0x0][0x148] ;  /* 0x00005200ff107b82 */ /* 0x000e620000000800 */
[----:B---3--:R-:W-:Y:S02]  /*dc20*/  IMAD R21, R13, R6, R4 ;  /* 0x000000060d157224 */ /* 0x008fe400078e0204 */
[----:B------:R-:W-:-:S05]  /*dc30*/  IMAD.MOV.U32 R6, RZ, RZ, 0x1 ;  /* 0x00000001ff067424 */ /* 0x000fca00078e00ff */
[----:B------:R-:W2:Y:S01]  /*dc40*/  LDC R19, c[0x0][0x600] ;  /* 0x00018000ff137b82 */ /* 0x000ea20000000800 */
[-CC-:B----4-:R-:W-:Y:S02]  /*dc50*/  SHF.R.U64 R13, R10, R14.reuse, R5.reuse ;  /* 0x0000000e0a0d7219 */ /* 0x190fe40000001205 */
[----:B------:R-:W-:Y:S02]  /*dc60*/  SHF.R.U32.HI R4, RZ, R14, R5 ;  /* 0x0000000eff047219 */ /* 0x000fe40000011605 */
[----:B------:R3:W4:Y:S03]  /*dc70*/  F2I.U32.TRUNC.NTZ R14, R7 ;  /* 0x00000007000e7305 */ /* 0x000726000020f000 */
[----:B------:R-:W1:Y:S01]  /*dc80*/  LDC R20, c[0x0][0x648] ;  /* 0x00019200ff147b82 */ /* 0x000e620000000800 */
[-C--:B0-----:R-:W-:Y:S02]  /*dc90*/  SHF.R.U64 R15, R13, R9.reuse, R4 ;  /* 0x000000090d0f7219 */ /* 0x081fe40000001204 */
[----:B------:R-:W-:-:S02]  /*dca0*/  SHF.L.U32 R8, R8, R9, RZ ;  /* 0x0000000908087219 */ /* 0x000fc400000006ff */
[-C--:B------:R-:W-:Y:S01]  /*dcb0*/  SHF.R.U32.HI R5, RZ, R9.reuse, R4 ;  /* 0x00000009ff057219 */ /* 0x080fe20000011604 */
[----:B------:R-:W-:Y:S01]  /*dcc0*/  IMAD.MOV.U32 R4, RZ, RZ, R15 ;  /* 0x000000ffff047224 */ /* 0x000fe200078e000f */
[----:B------:R-:W-:Y:S01]  /*dcd0*/  SHF.L.U32 R22, R6, R9, RZ ;  /* 0x0000000906167219 */ /* 0x000fe200000006ff */
[----:B------:R-:W0:Y:S01]  /*dce0*/  LDC R23, c[0x0][0x638] ;  /* 0x00018e00ff177b82 */ /* 0x000e220000000800 */
[----:B------:R-:W-:-:S07]  /*dcf0*/  LOP3.LUT R26, RZ, R8, RZ, 0x33, !PT ;  /* 0x00000008ff1a7212 */ /* 0x000fce00078e33ff */
        /* <DEDUP_REMOVED lines=12> */
.L_x_384:
[----:B------:R-:W3:Y:S01]  /*ddc0*/  LDC R6, c[0x0][0x65c] ;  /* 0x00019700ff067b82 */ /* 0x000ee20000000800 */
[----:B-1----:R-:W-:Y:S01]  /*ddd0*/  SHF.R.U64 R5, R4, R20, R5 ;  /* 0x0000001404057219 */ /* 0x002fe20000001205 */
[----:B--2---:R-:W-:Y:S01]  /*dde0*/  VIADD R7, R19, 0xffffffff ;  /* 0xffffffff13077836 */ /* 0x004fe20000000000 */
[----:B------:R-:W-:Y:S01]  /*ddf0*/  LOP3.LUT R4, R13, R26, RZ, 0xc0, !PT ;  /* 0x0000001a0d047212 */ /* 0x000fe200078ec0ff */
[----:B------:R-:W-:Y:S02]  /*de00*/  IMAD.MOV R14, RZ, RZ, -R14 ;  /* 0x000000ffff0e7224 */ /* 0x000fe400078e0a0e */
[----:B------:R-:W-:Y:S01]  /*de10*/  IMAD.MOV.U32 R8, RZ, RZ, R12 ;  /* 0x000000ffff087224 */ /* 0x000fe200078e000c */
[----:B------:R-:W-:Y:S01]  /*de20*/  LOP3.LUT R10, R10, R7, RZ, 0xc0, !PT ;  /* 0x000000070a0a7212 */ /* 0x000fe200078ec0ff */
[----:B------:R-:W-:Y:S01]  /*de30*/  IMAD R4, R22, R5, R4 ;  /* 0x0000000516047224 */ /* 0x000fe200078e0204 */
[----:B---3--:R-:W-:Y:S01]  /*de40*/  ISETP.NE.AND P0, PT, R6, 0x1, PT ;  /* 0x000000010600780c */ /* 0x008fe20003f05270 */
[----:B------:R-:W-:-:S12]  /*de50*/  IMAD.MOV R6, RZ, RZ, -R5 ;  /* 0x000000ffff067224 */ /* 0x000fd800078e0a05 */
[----:B------:R-:W-:Y:S02]  /*de60*/  @P0 IMAD R21, R16, R14, R3 ;  /* 0x0000000e10150224 */ /* 0x000fe400078e0203 */
[----:B0-----:R-:W-:Y:S02]  /*de70*/  IMAD R3, R6, R23, R15 ;  /* 0x0000001706037224 */ /* 0x001fe400078e020f */
[----:B------:R-:W-:Y:S02]  /*de80*/  IMAD R7, R4, R27, R21 ;  /* 0x0000001b04077224 */ /* 0x000fe400078e0215 */
[----:B------:R-:W-:Y:S02]  /*de90*/  IMAD R4, R3, R19, R10 ;  /* 0x0000001303047224 */ /* 0x000fe400078e020a */
[----:B------:R-:W-:-:S03]  /*dea0*/  IMAD.MOV.U32 R6, RZ, RZ, 0x1 ;  /* 0x00000001ff067424 */ /* 0x000fc600078e00ff */
[----:B------:R-:W-:Y:S02]  /*deb0*/  SEL R9, R4, R7, !P0 ;  /* 0x0000000704097207 */ /* 0x000fe40004000000 */
[----:B------:R-:W-:-:S07]  /*dec0*/  SEL R7, R7, R4, !P0 ;  /* 0x0000000407077207 */ /* 0x000fce0004000000 */
.L_x_382:
[----:B------:R-:W-:-:S08]  /*ded0*/  NOP ;  /* 0x0000000000007918 */ /* 0x000fd00000000000 */
[----:B------:R-:W0:-:S00]  /*dee0*/  USETMAXREG.DEALLOC.CTAPOOL 0x28 ;  /* 0x00000028000079c8 */ /* 0x000e0000080e0500 */
[----:B0-----:R-:W-:-:S13]  /*def0*/  ISETP.NE.AND P0, PT, R0, RZ, PT ;  /* 0x000000ff0000720c */ /* 0x001fda0003f05270 */
[----:B------:R-:W-:Y:S05]  /*df00*/  @P0 EXIT ;  /* 0x000000000000094d */ /* 0x000fea0003800000 */
[----:B------:R-:W-:Y:S01]  /*df10*/  LOP3.LUT P0, RZ, R6, 0xff, RZ, 0xc0, !PT ;  /* 0x000000ff06ff7812 */ /* 0x000fe2000780c0ff */
[----:B------:R-:W-:Y:S02]  /*df20*/  IMAD.MOV.U32 R3, RZ, RZ, 0x1 ;  /* 0x00000001ff037424 */ /* 0x000fe400078e00ff */
[----:B------:R-:W-:-:S10]  /*df30*/  IMAD.MOV.U32 R0, RZ, RZ, RZ ;  /* 0x000000ffff007224 */ /* 0x000fd400078e00ff */
[----:B------:R-:W-:Y:S05]  /*df40*/  @!P0 BRA `(.L_x_385) ;  /* 0x0000000c00448947 */ /* 0x000fea0003800000 */
[----:B------:R-:W0:Y:S01]  /*df50*/  LDC R0, c[0x0][0x28c] ;  /* 0x0000a300ff007b82 */ /* 0x000e220000000800 */
[----:B------:R-:W1:Y:S01]  /*df60*/  S2R R4, SR_TID.X ;  /* 0x0000000000047919 */ /* 0x000e620000002100 */
[----:B------:R-:W-:Y:S01]  /*df70*/  ULDC UR5, c[0x0][0x600] ;  /* 0x0001800000057ab9 */ /* 0x000fe20000000800 */
[----:B------:R-:W-:Y:S01]  /*df80*/  ULDC UR4, c[0x0][0xc] ;  /* 0x0000030000047ab9 */ /* 0x000fe20000000800 */
[----:B------:R-:W-:Y:S01]  /*df90*/  UIADD3 UR16, UR5, -0x1, URZ ;  /* 0xffffffff05107890 */ /* 0x000fe2000fffe03f */
[----:B------:R-:W-:Y:S01]  /*dfa0*/  BSSY B0, `(.L_x_385) ;  /* 0x00000cb000007945 */ /* 0x000fe20003800000 */
[----:B------:R-:W-:Y:S01]  /*dfb0*/  ULDC UR6, c[0x0][0x658] ;  /* 0x0001960000067ab9 */ /* 0x000fe20000000800 */
[----:B------:R-:W-:Y:S01]  /*dfc0*/  ULDC UR5, c[0x0][0x10] ;  /* 0x0000040000057ab9 */ /* 0x000fe20000000800 */
[----:B------:R-:W-:Y:S01]  /*dfd0*/  UMOV UR7, 0xffffffff ;  /* 0xffffffff00077882 */ /* 0x000fe20000000000 */
[----:B------:R-:W-:Y:S01]  /*dfe0*/  UMOV UR8, 0x1 ;  /* 0x0000000100087882 */ /* 0x000fe20000000000 */
[----:B------:R-:W-:Y:S01]  /*dff0*/  UIMAD.WIDE.U32 UR4, UR4, UR5, URZ ;  /* 0x00000005040472a5 */ /* 0x000fe2000f8e003f */
[----:B------:R-:W-:Y:S01]  /*e000*/  IMAD.MOV.U32 R11, RZ, RZ, 0x1 ;  /* 0x00000001ff0b7424 */ /* 0x000fe200078e00ff */
[----:B------:R-:W-:Y:S01]  /*e010*/  USHF.L.U32 UR7, UR7, UR6, URZ ;  /* 0x0000000607077299 */ /* 0x000fe2000800063f */
[----:B------:R-:W-:Y:S01]  /*e020*/  LOP3.LUT R16, R2, 0x2, RZ, 0xfc, !PT ;  /* 0x0000000202107812 */ /* 0x000fe200078efcff */
[----:B------:R-:W-:-:S02]  /*e030*/  USHF.L.U32 UR18, UR8, UR6, URZ ;  /* 0x0000000608127299 */ /* 0x000fc4000800063f */
[----:B------:R-:W-:Y:S01]  /*e040*/  ULOP3.LUT UR17, URZ, UR7, URZ, 0x33, !UPT ;  /* 0x000000073f117292 */ /* 0x000fe2000f8e333f */
[----:B------:R-:W-:Y:S01]  /*e050*/  ULDC UR6, c[0x0][0x14] ;  /* 0x0000050000067ab9 */ /* 0x000fe20000000800 */
[----:B------:R-:W-:Y:S01]  /*e060*/  ULDC.64 UR22, c[0x0][0x198] ;  /* 0x0000660000167ab9 */ /* 0x000fe20000000a00 */
[----:B------:R-:W-:Y:S02]  /*e070*/  UIMAD.WIDE.U32 UR20, UR4, UR6, URZ ;  /* 0x00000006041472a5 */ /* 0x000fe4000f8e003f */
[----:B------:R-:W-:Y:S01]  /*e080*/  UIMAD UR13, UR5, UR6, URZ ;  /* 0x00000006050d72a4 */ /* 0x000fe2000f8e023f */
[----:B0-----:R-:W-:-:S03]  /*e090*/  VIADD R0, R0, 0xf ;  /* 0x0000000f00007836 */ /* 0x001fc60000000000 */
[----:B------:R-:W-:Y:S02]  /*e0a0*/  UIADD3 UR13, UR21, UR13, URZ ;  /* 0x0000000d150d7290 */ /* 0x000fe4000fffe03f */
[----:B------:R-:W-:-:S04]  /*e0b0*/  SHF.R.S32.HI R3, RZ, 0x1f, R0 ;  /* 0x0000001fff037819 */ /* 0x000fc80000011400 */
[----:B------:R-:W-:Y:S01]  /*e0c0*/  LEA.HI R3, R3, R0, RZ, 0x4 ;  /* 0x0000000003037211 */ /* 0x000fe200078f20ff */
[----:B------:R-:W-:Y:S01]  /*e0d0*/  IMAD.MOV.U32 R0, RZ, RZ, RZ ;  /* 0x000000ffff007224 */ /* 0x000fe200078e00ff */
[C---:B-1----:R-:W-:Y:S02]  /*e0e0*/  LOP3.LUT P2, RZ, R4.reuse, 0x7f, RZ, 0xc0, !PT ;  /* 0x0000007f04ff7812 */ /* 0x042fe4000784c0ff */
[----:B------:R-:W-:Y:S01]  /*e0f0*/  SHF.R.S32.HI R13, RZ, 0x4, R3 ;  /* 0x00000004ff0d7819 */ /* 0x000fe20000011403 */
[----:B------:R-:W-:Y:S01]  /*e100*/  IMAD.MOV.U32 R3, RZ, RZ, 0x1 ;  /* 0x00000001ff037424 */ /* 0x000fe200078e00ff */
[----:B------:R-:W-:-:S03]  /*e110*/  LOP3.LUT P0, RZ, R4, 0x1f, RZ, 0xc0, !PT ;  /* 0x0000001f04ff7812 */ /* 0x000fc6000780c0ff */
[----:B------:R-:W-:Y:S01]  /*e120*/  VIADD R10, R13, 0x1 ;  /* 0x000000010d0a7836 */ /* 0x000fe20000000000 */
[----:B------:R-:W-:-:S13]  /*e130*/  PLOP3.LUT P0, PT, P0, P2, PT, 0x8a, 0x0 ;  /* 0x000000000000781c */ /* 0x000fda0000705172 */
.L_x_397:
[----:B------:R-:W-:-:S03]  /*e140*/  UMOV UR4, 0xffffffff ;  /* 0xffffffff00047882 */ /* 0x000fc60000000000 */
[----:B------:R-:W-:Y:S05]  /*e150*/  BRA.DIV UR4, `(.L_x_386) ;  /* 0x00000016045c7947 */ /* 0x000fea000b800000 */
[----:B------:R-:W-:-:S13]  /*e160*/  ELECT P6, URZ, PT ;  /* 0x00000000003f782f */ /* 0x000fda00038c0000 */
.L_x_420:
[----:B------:R-:W0:Y:S01]  /*e170*/  LDC R4, c[0x0][0x28c] ;  /* 0x0000a300ff047b82 */ /* 0x000e220000000800 */
[----:B------:R-:W-:Y:S01]  /*e180*/  BSSY B1, `(.L_x_387) ;  /* 0x0000037000017945 */ /* 0x000fe20003800000 */
[----:B0-----:R-:W-:-:S13]  /*e190*/  ISETP.LT.OR P6, PT, R4, 0x1, !P6 ;  /* 0x000000010400780c */ /* 0x001fda00077c1670 */
[----:B------:R-:W-:Y:S05]  /*e1a0*/  @P6 BRA `(.L_x_388) ;  /* 0x0000000000d06947 */ /* 0x000fea0003800000 */
[----:B------:R-:W-:Y:S02]  /*e1b0*/  IMAD R14, R9, 0xb0, RZ ;  /* 0x000000b0090e7824 */ /* 0x000fe400078e02ff */
[----:B------:R-:W-:Y:S02]  /*e1c0*/  IMAD.SHL.U32 R15, R7, 0x100, RZ ;  /* 0x00000100070f7824 */ /* 0x000fe400078e00ff */
[----:B------:R-:W-:Y:S02]  /*e1d0*/  IMAD.MOV.U32 R20, RZ, RZ, RZ ;  /* 0x000000ffff147224 */ /* 0x000fe400078e00ff */
[----:B------:R-:W-:Y:S02]  /*e1e0*/  IMAD.MOV.U32 R4, RZ, RZ, R10 ;  /* 0x000000ffff047224 */ /* 0x000fe400078e000a */
[----:B------:R-:W-:Y:S02]  /*e1f0*/  IMAD.MOV.U32 R5, RZ, RZ, R3 ;  /* 0x000000ffff057224 */ /* 0x000fe400078e0003 */
[----:B------:R-:W-:-:S07]  /*e200*/  IMAD.MOV.U32 R6, RZ, RZ, R0 ;  /* 0x000000ffff067224 */ /* 0x000fce00078e0000 */
.L_x_392:
[----:B------:R-:W0:Y:S01]  /*e210*/  S2R R12, SR_CgaCtaId ;  /* 0x00000000000c7919 */ /* 0x000e220000008800 */
[----:B------:R-:W-:Y:S01]  /*e220*/  MOV R7, 0x400 ;  /* 0x0000040000077802 */ /* 0x000fe20000000f00 */
[----:B------:R-:W1:Y:S03]  /*e230*/  @!P2 LDC R9, c[0x0][0x500] ;  /* 0x00014000ff09ab82 */ /* 0x000e660000000800 */
[----:B0-----:R-:W-:Y:S02]  /*e240*/  LEA R19, R12, R7, 0x18 ;  /* 0x000000070c137211 */ /* 0x001fe400078ec0ff */
[----:B------:R-:W-:-:S03]  /*e250*/  SHF.L.U32 R7, R5, 0x1f, RZ ;  /* 0x0000001f05077819 */ /* 0x000fc600000006ff */
[----:B------:R-:W-:-:S04]  /*e260*/  IMAD R12, R6, 0x8, R19 ;  /* 0x00000008060c7824 */ /* 0x000fc800078e0213 */
[----:B------:R-:W0:Y:S02]  /*e270*/  SYNCS.PHASECHK.TRANS64.TRYWAIT P1, [R12+URZ+0x80], R7 ;  /* 0x000080070c0075a7 */ /* 0x000e24000802017f */
[----:B01----:R-:W-:Y:S05]  /*e280*/  @!P1 BRA `(.L_x_389) ;  /* 0x0000001400309947 */ /* 0x003fea0003800000 */
.L_x_421:
[----:B0-----:R-:W-:Y:S01]  /*e290*/  PRMT R7, R16, 0x9910, RZ ;  /* 0x0000991010077816 */ /* 0x001fe200000000ff */
[----:B------:R0:W-:Y:S03]  /*e2a0*/  @!P2 SYNCS.ARRIVE.TRANS64 RZ, [R12+URZ], R9 ;  /* 0x000000090cffa9a7 */ /* 0x0001e6000800003f */
[----:B------:R-:W-:-:S13]  /*e2b0*/  ISETP.NE.AND P1, PT, R7, 0x2, PT ;  /* 0x000000020700780c */ /* 0x000fda0003f25270 */
[----:B0-----:R-:W-:Y:S05]  /*e2c0*/  @P1 BRA `(.L_x_390) ;  /* 0x0000000000041947 */ /* 0x001fea0003800000 */
[----:B------:R-:W-:Y:S01]  /*e2d0*/  BPT.TRAP 0x1 ;  /* 0x000000040000795c */ /* 0x000fe20000300000 */
.L_x_390:
[----:B------:R-:W-:Y:S05]  /*e2e0*/  @P0 BRA `(.L_x_391) ;  /* 0x0000000000040947 */ /* 0x000fea0003800000 */
[----:B------:R-:W-:Y:S01]  /*e2f0*/  BPT.TRAP 0x1 ;  /* 0x000000040000795c */ /* 0x000fe20000300000 */
.L_x_391:
[--C-:B------:R-:W-:Y:S01]  /*e300*/  IMAD R7, R6, 0x2000, R19.reuse ;  /* 0x0000200006077824 */ /* 0x100fe200078e0213 */
[----:B------:R-:W-:Y:S01]  /*e310*/  R2UR UR9, R12 ;  /* 0x000000000c0972ca */ /* 0x000fe200000e0000 */
[----:B------:R-:W-:Y:S01]  /*e320*/  IMAD R19, R6, 0x1600, R19 ;  /* 0x0000160006137824 */ /* 0x000fe200078e0213 */
[----:B------:R-:W-:Y:S01]  /*e330*/  UIADD3 UR4, UP0, UR22, 0xf0, URZ ;  /* 0x000000f016047890 */ /* 0x000fe2000ff1e03f */
[----:B------:R-:W-:Y:S01]  /*e340*/  VIADD R4, R4, 0xffffffff ;  /* 0xffffffff04047836 */ /* 0x000fe20000000000 */
[----:B------:R-:W-:Y:S01]  /*e350*/  R2UR UR5, R7 ;  /* 0x00000000070572ca */ /* 0x000fe200000e0000 */
[----:B------:R-:W-:Y:S01]  /*e360*/  UIADD3 UR24, UP1, UR22, 0x1f0, URZ ;  /* 0x000001f016187890 */ /* 0x000fe2000ff3e03f */
[----:B------:R-:W-:Y:S01]  /*e370*/  R2UR UR8, R19 ;  /* 0x00000000130872ca */ /* 0x000fe200000e0000 */
[----:B------:R-:W-:Y:S01]  /*e380*/  VIADD R6, R6, 0x1 ;  /* 0x0000000106067836 */ /* 0x000fe20000000000 */
[----:B------:R-:W-:Y:S01]  /*e390*/  R2UR UR11, R15 ;  /* 0x000000000f0b72ca */ /* 0x000fe200000e0000 */
[----:B------:R-:W-:Y:S01]  /*e3a0*/  UIADD3.X UR25, URZ, UR23, URZ, UP1, !UPT ;  /* 0x000000173f197290 */ /* 0x000fe20008ffe43f */
[----:B------:R-:W-:Y:S01]  /*e3b0*/  R2UR UR10, R20 ;  /* 0x00000000140a72ca */ /* 0x000fe200000e0000 */
[----:B------:R-:W-:Y:S01]  /*e3c0*/  UMOV UR6, 0x0 ;  /* 0x0000000000067882 */ /* 0x000fe20000000000 */
[----:B------:R-:W-:Y:S01]  /*e3d0*/  R2UR UR12, R8 ;  /* 0x00000000080c72ca */ /* 0x000fe200000e0000 */
[----:B------:R-:W-:Y:S01]  /*e3e0*/  UMOV UR7, 0x10000000 ;  /* 0x1000000000077882 */ /* 0x000fe20000000000 */
[----:B------:R-:W-:Y:S01]  /*e3f0*/  R2UR UR19, R14 ;  /* 0x000000000e1372ca */ /* 0x000fe200000e0000 */
[----:B------:R-:W-:Y:S01]  /*e400*/  VIADD R20, R20, 0x10 ;  /* 0x0000001014147836 */ /* 0x000fe20000000000 */
[----:B------:R-:W-:Y:S01]  /*e410*/  ISETP.GT.AND P3, PT, R4, 0x1, PT ;  /* 0x000000010400780c */ /* 0x000fe20003f64270 */
[----:B------:R-:W-:Y:S01]  /*e420*/  UIADD3 UR14, UR5, 0x200, URZ ;  /* 0x00000200050e7890 */ /* 0x000fe2000fffe03f */
[----:B------:R-:W-:Y:S01]  /*e430*/  ISETP.NE.AND P1, PT, R6, 0x10, PT ;  /* 0x000000100600780c */ /* 0x000fe20003f25270 */
[----:B------:R-:W-:-:S02]  /*e440*/  UIADD3.X UR5, URZ, UR23, URZ, UP0, !UPT ;  /* 0x000000173f057290 */ /* 0x000fc400087fe43f */
[----:B------:R-:W-:Y:S01]  /*e450*/  UIADD3 UR15, UR8, 0x20200, URZ ;  /* 0x00020200080f7890 */ /* 0x000fe2000fffe03f */
[----:B------:R-:W-:Y:S02]  /*e460*/  SEL R12, RZ, 0x1, P1 ;  /* 0x00000001ff0c7807 */ /* 0x000fe40000800000 */
[----:B------:R-:W-:Y:S01]  /*e470*/  UMOV UR8, UR14 ;  /* 0x0000000e00087c82 */ /* 0x000fe20008000000 */
[----:B------:R-:W-:Y:S02]  /*e480*/  SEL R6, R6, RZ, P1 ;  /* 0x000000ff06067207 */ /* 0x000fe40000800000 */
[----:B------:R-:W-:Y:S01]  /*e490*/  LOP3.LUT R5, R5, R12, RZ, 0x3c, !PT ;  /* 0x0000000c05057212 */ /* 0x000fe200078e3cff */
[----:B------:R0:W-:Y:S02]  /*e4a0*/  UTMALDG.3D [UR8], [UR4], desc[UR6] ;  /* 0x00000608040075b4 */ /* 0x0001e40008011000 */
[----:B0-----:R-:W-:Y:S01]  /*e4b0*/  UMOV UR8, UR15 ;  /* 0x0000000f00087c82 */ /* 0x001fe20008000000 */
[----:B------:R-:W-:-:S02]  /*e4c0*/  UMOV UR11, UR19 ;  /* 0x00000013000b7c82 */ /* 0x000fc40008000000 */
[----:B------:R0:W-:Y:S02]  /*e4d0*/  UTMALDG.3D [UR8], [UR24], desc[UR6] ;  /* 0x00000608180075b4 */ /* 0x0001e40008011000 */
[----:B0-----:R-:W-:Y:S05]  /*e4e0*/  @P3 BRA `(.L_x_392) ;  /* 0xfffffffc00483947 */ /* 0x001fea000383ffff */
.L_x_388:
[----:B------:R-:W-:Y:S05]  /*e4f0*/  BSYNC B1 ;  /* 0x0000000000017941 */ /* 0x000fea0003800000 */
.L_x_387:
[----:B------:R-:W-:Y:S01]  /*e500*/  LOP3.LUT P3, RZ, R11, 0xff, RZ, 0xc0, !PT ;  /* 0x000000ff0bff7812 */ /* 0x000fe2000786c0ff */
[----:B------:R-:W-:Y:S01]  /*e510*/  IMAD.IADD R0, R13, 0x1, R0 ;  /* 0x000000010d007824 */ /* 0x000fe200078e0200 */
[----:B------:R-:W-:Y:S01]  /*e520*/  IADD3 R18, P4, R18, UR20, RZ ;  /* 0x0000001412127c10 */ /* 0x000fe2000ff9e0ff */
[----:B------:R-:W-:Y:S01]  /*e530*/  ULDC.64 UR4, c[0x0][0x650] ;  /* 0x0001940000047ab9 */ /* 0x000fe20000000a00 */
[----:B------:R-:W-:Y:S01]  /*e540*/  BSSY B1, `(.L_x_393) ;  /* 0x000006e000017945 */ /* 0x000fe20003800000 */
[----:B------:R-:W-:Y:S01]  /*e550*/  IMAD.MOV.U32 R7, RZ, RZ, -0x1 ;  /* 0xffffffffff077424 */ /* 0x000fe200078e00ff */
[----:B------:R-:W-:Y:S01]  /*e560*/  SHF.R.U32.HI R4, RZ, 0x4, R0 ;  /* 0x00000004ff047819 */ /* 0x000fe20000011600 */
[----:B------:R-:W-:Y:S01]  /*e570*/  IMAD.MOV.U32 R9, RZ, RZ, -0x1 ;  /* 0xffffffffff097424 */ /* 0x000fe200078e00ff */
[----:B------:R-:W-:Y:S01]  /*e580*/  ISETP.GT.U32.AND P1, PT, R0, 0xf, PT ;  /* 0x0000000f0000780c */ /* 0x000fe20003f24070 */
[----:B------:R-:W-:Y:S01]  /*e590*/  IMAD.MOV.U32 R8, RZ, RZ, -0x1 ;  /* 0xffffffffff087424 */ /* 0x000fe200078e00ff */
[----:B------:R-:W-:-:S02]  /*e5a0*/  LOP3.LUT R4, R4, 0x1, RZ, 0xc0, !PT ;  /* 0x0000000104047812 */ /* 0x000fc400078ec0ff */
[----:B------:R-:W-:Y:S01]  /*e5b0*/  ISETP.LT.U32.AND P1, PT, R13, 0x10, P1 ;  /* 0x000000100d00780c */ /* 0x000fe20000f21070 */
[----:B------:R-:W0:Y:S01]  /*e5c0*/  @P3 S2R R6, SR_CgaCtaId ;  /* 0x0000000000063919 */ /* 0x000e220000008800 */
[----:B------:R-:W-:Y:S02]  /*e5d0*/  @P3 MOV R5, 0x400 ;  /* 0x0000040000053802 */ /* 0x000fe40000000f00 */
[----:B------:R-:W-:Y:S02]  /*e5e0*/  IADD3.X R17, R17, UR13, RZ, P4, !PT ;  /* 0x0000000d11117c10 */ /* 0x000fe4000a7fe4ff */
[----:B------:R-:W-:Y:S02]  /*e5f0*/  ISETP.GE.U32.AND P4, PT, R18, UR4, PT ;  /* 0x0000000412007c0c */ /* 0x000fe4000bf86070 */
[----:B------:R-:W-:Y:S02]  /*e600*/  LOP3.LUT R0, R0, 0xf, RZ, 0xc0, !PT ;  /* 0x0000000f00007812 */ /* 0x000fe400078ec0ff */
[----:B------:R-:W-:-:S02]  /*e610*/  PRMT R11, RZ, 0x7610, R11 ;  /* 0x00007610ff0b7816 */ /* 0x000fc4000000000b */
[----:B0-----:R-:W-:-:S04]  /*e620*/  @P3 LEA R5, R6, R5, 0x18 ;  /* 0x0000000506053211 */ /* 0x001fc800078ec0ff */
[----:B------:R0:W-:Y:S01]  /*e630*/  @P3 SYNCS.ARRIVE.TRANS64.A1T0 RZ, [R5+URZ+0x118], RZ ;  /* 0x000118ff05ff39a7 */ /* 0x0001e2000810003f */
[----:B------:R-:W-:Y:S02]  /*e640*/  ISETP.NE.U32.AND P3, PT, R4, 0x1, PT ;  /* 0x000000010400780c */ /* 0x000fe40003f65070 */
[----:B------:R-:W-:Y:S02]  /*e650*/  SEL R4, RZ, 0x1, !P1 ;  /* 0x00000001ff047807 */ /* 0x000fe40004800000 */
[----:B------:R-:W-:Y:S02]  /*e660*/  ISETP.GE.U32.AND.EX P1, PT, R17, UR5, PT, P4 ;  /* 0x0000000511007c0c */ /* 0x000fe4000bf26140 */
[----:B------:R-:W-:-:S04]  /*e670*/  ISETP.GT.U32.AND P3, PT, R13, 0xf, !P3 ;  /* 0x0000000f0d00780c */ /* 0x000fc80005f64070 */
[----:B0-----:R-:W-:-:S04]  /*e680*/  SEL R5, RZ, 0x1, !P3 ;  /* 0x00000001ff057807 */ /* 0x001fc80005800000 */
[--C-:B------:R-:W-:Y:S02]  /*e690*/  LOP3.LUT R3, R5, R3, R4.reuse, 0x96, !PT ;  /* 0x0000000305037212 */ /* 0x100fe400078e9604 */
[----:B------:R-:W-:Y:S01]  /*e6a0*/  PRMT R4, RZ, 0x7610, R4 ;  /* 0x00007610ff047816 */ /* 0x000fe20000000004 */
[----:B------:R-:W-:Y:S06]  /*e6b0*/  @P1 BRA `(.L_x_394) ;  /* 0x0000000400581947 */ /* 0x000fec0003800000 */
[----:B------:R-:W-:Y:S01]  /*e6c0*/  ULDC.64 UR4, c[0x0][0x628] ;  /* 0x00018a0000047ab9 */ /* 0x000fe20000000a00 */
[----:B------:R-:W0:Y:S01]  /*e6d0*/  S2R R14, SR_CTAID.X ;  /* 0x00000000000e7919 */ /* 0x000e220000002500 */
[----:B------:R-:W-:Y:S01]  /*e6e0*/  ISETP.NE.U32.AND P1, PT, RZ, UR4, PT ;  /* 0x00000004ff007c0c */ /* 0x000fe2000bf25070 */
[----:B------:R-:W-:Y:S01]  /*e6f0*/  ULDC UR7, c[0x0][0x630] ;  /* 0x00018c0000077ab9 */ /* 0x000fe20000000800 */
[----:B------:R-:W-:Y:S01]  /*e700*/  IMAD.MOV.U32 R4, RZ, RZ, R18 ;  /* 0x000000ffff047224 */ /* 0x000fe200078e0012 */
[----:B------:R-:W1:Y:S01]  /*e710*/  S2R R12, SR_CTAID.Y ;  /* 0x00000000000c7919 */ /* 0x000e620000002600 */
[----:B------:R-:W-:Y:S01]  /*e720*/  ISETP.NE.AND.EX P1, PT, RZ, UR5, PT, P1 ;  /* 0x00000005ff007c0c */ /* 0x000fe2000bf25310 */
[----:B------:R-:W-:-:S12]  /*e730*/  IMAD.MOV.U32 R5, RZ, RZ, R17 ;  /* 0x000000ffff057224 */ /* 0x000fd800078e0011 */
[----:B------:R-:W-:Y:S05]  /*e740*/  @!P1 BRA `(.L_x_395) ;  /* 0x0000000000289947 */ /* 0x000fea0003800000 */
[----:B------:R-:W-:Y:S02]  /*e750*/  ULDC UR6, c[0x0][0x634] ;  /* 0x00018d0000067ab9 */ /* 0x000fe40000000800 */
[----:B------:R-:W-:-:S05]  /*e760*/  IADD3 R9, P1, R18, UR6, RZ ;  /* 0x0000000612097c10 */ /* 0x000fca000ff3e0ff */
[----:B------:R-:W-:-:S04]  /*e770*/  IMAD.X R15, RZ, RZ, R17, P1 ;  /* 0x000000ffff0f7224 */ /* 0x000fc800008e0611 */
[----:B------:R-:W-:-:S04]  /*e780*/  IMAD.WIDE.U32 R6, R15, UR4, RZ ;  /* 0x000000040f067c25 */ /* 0x000fc8000f8e00ff */
[----:B------:R-:W-:-:S04]  /*e790*/  IMAD.WIDE.U32 R6, P1, R9, UR5, R6 ;  /* 0x0000000509067c25 */ /* 0x000fc8000f820006 */
[----:B------:R-:W-:-:S04]  /*e7a0*/  IMAD.WIDE.U32 R8, R9, UR4, RZ ;  /* 0x0000000409087c25 */ /* 0x000fc8000f8e00ff */
[----:B------:R-:W-:Y:S01]  /*e7b0*/  IMAD.X R5, RZ, RZ, RZ, P1 ;  /* 0x000000ffff057224 */ /* 0x000fe200008e06ff */
[----:B------:R-:W-:Y:S01]  /*e7c0*/  IADD3 RZ, P1, R9, R6, RZ ;  /* 0x0000000609ff7210 */ /* 0x000fe20007f3e0ff */
[----:B------:R-:W-:-:S04]  /*e7d0*/  IMAD.MOV.U32 R4, RZ, RZ, R7 ;  /* 0x000000ffff047224 */ /* 0x000fc800078e0007 */
[----:B------:R-:W-:-:S08]  /*e7e0*/  IMAD.WIDE.U32.X R4, R15, UR5, R4, P1 ;  /* 0x000000050f047c25 */ /* 0x000fd000088e0404 */
.L_x_395:
[--C-:B------:R-:W-:Y:S01]  /*e7f0*/  SHF.R.U64 R8, R4, UR7, R5.reuse ;  /* 0x0000000704087c19 */ /* 0x100fe20008001205 */
[----:B------:R-:W-:Y:S01]  /*e800*/  ULDC.64 UR4, c[0x0][0x620] ;  /* 0x0001880000047ab9 */ /* 0x000fe20000000a00 */
[----:B------:R-:W-:Y:S01]  /*e810*/  SHF.R.U32.HI R4, RZ, UR7, R5 ;  /* 0x00000007ff047c19 */ /* 0x000fe20008011605 */
[----:B------:R-:W-:Y:S01]  /*e820*/  IMAD.MOV.U32 R5, RZ, RZ, R17 ;  /* 0x000000ffff057224 */ /* 0x000fe200078e0011 */
[----:B------:R-:W-:Y:S01]  /*e830*/  IADD3 R7, P1, RZ, -R8, RZ ;  /* 0x80000008ff077210 */ /* 0x000fe20007f3e0ff */
[----:B------:R-:W2:Y:S01]  /*e840*/  LDC R25, c[0x0][0x144] ;  /* 0x00005100ff197b82 */ /* 0x000ea20000000800 */
[----:B0-----:R-:W-:Y:S01]  /*e850*/  I2FP.F32.U32 R9, R14 ;  /* 0x0000000e00097245 */ /* 0x001fe20000201000 */
[----:B------:R-:W-:Y:S01]  /*e860*/  ULDC.64 UR8, c[0x0][0x640] ;  /* 0x0001900000087ab9 */ /* 0x000fe20000000a00 */
[----:B------:R-:W-:Y:S01]  /*e870*/  ULDC UR6, c[0x0][0x608] ;  /* 0x0001820000067ab9 */ /* 0x000fe20000000800 */
[----:B------:R-:W-:Y:S01]  /*e880*/  IMAD.X R4, RZ, RZ, ~R4, P1 ;  /* 0x000000ffff047224 */ /* 0x000fe200008e0e04 */
[----:B------:R-:W-:-:S03]  /*e890*/  ISETP.NE.U32.AND P1, PT, RZ, UR8, PT ;  /* 0x00000008ff007c0c */ /* 0x000fc6000bf25070 */
[----:B------:R-:W-:Y:S01]  /*e8a0*/  IMAD R6, R4, UR4, RZ ;  /* 0x0000000404067c24 */ /* 0x000fe2000f8e02ff */
[----:B------:R-:W0:Y:S01]  /*e8b0*/  LDC R19, c[0x0][0x148] ;  /* 0x00005200ff137b82 */ /* 0x000e220000000800 */
[----:B------:R-:W-:Y:S01]  /*e8c0*/  IMAD.MOV.U32 R4, RZ, RZ, R18 ;  /* 0x000000ffff047224 */ /* 0x000fe200078e0012 */
[----:B------:R-:W-:-:S03]  /*e8d0*/  ISETP.NE.AND.EX P1, PT, RZ, UR9, PT, P1 ;  /* 0x00000009ff007c0c */ /* 0x000fc6000bf25310 */
[----:B------:R-:W-:Y:S01]  /*e8e0*/  IMAD.WIDE.U32 R4, R7, UR4, R4 ;  /* 0x0000000407047c25 */ /* 0x000fe2000f8e0004 */
[----:B------:R-:W-:-:S03]  /*e8f0*/  ULDC UR4, c[0x0][0x150] ;  /* 0x0000540000047ab9 */ /* 0x000fc60000000800 */
[----:B------:R-:W-:Y:S02]  /*e900*/  IMAD R7, R7, UR5, R6 ;  /* 0x0000000507077c24 */ /* 0x000fe4000f8e0206 */
[----:B------:R-:W-:Y:S01]  /*e910*/  FMUL R6, R9, UR4 ;  /* 0x0000000409067c20 */ /* 0x000fe20008400000 */
[----:B------:R-:W-:Y:S01]  /*e920*/  ULDC UR4, c[0x0][0x618] ;  /* 0x0001860000047ab9 */ /* 0x000fe20000000800 */
[----:B------:R-:W-:Y:S01]  /*e930*/  ULDC UR5, c[0x0][0x154] ;  /* 0x0000550000057ab9 */ /* 0x000fe20000000800 */
[----:B------:R-:W-:-:S03]  /*e940*/  IMAD.IADD R5, R5, 0x1, R7 ;  /* 0x0000000105057824 */ /* 0x000fc600078e0207 */
[----:B------:R-:W3:Y:S02]  /*e950*/  F2I.U32.TRUNC.NTZ R6, R6 ;  /* 0x0000000600067305 */ /* 0x000ee4000020f000 */
[----:B------:R-:W-:Y:S02]  /*e960*/  SHF.R.U64 R9, R4, UR4, R5 ;  /* 0x0000000404097c19 */ /* 0x000fe40008001205 */
[----:B-1----:R-:W-:-:S05]  /*e970*/  I2FP.F32.U32 R4, R12 ;  /* 0x0000000c00047245 */ /* 0x002fca0000201000 */
[----:B------:R-:W-:Y:S01]  /*e980*/  FMUL R21, R4, UR5 ;  /* 0x0000000504157c20 */ /* 0x000fe20008400000 */
[----:B------:R-:W-:Y:S01]  /*e990*/  SHF.R.U32.HI R4, RZ, UR4, R5 ;  /* 0x00000004ff047c19 */ /* 0x000fe20008011605 */
[----:B------:R-:W-:-:S03]  /*e9a0*/  ULDC UR4, c[0x0][0x658] ;  /* 0x0001960000047ab9 */ /* 0x000fc60000000800 */
[--C-:B------:R-:W-:Y:S01]  /*e9b0*/  SHF.R.U64 R20, R9, UR6, R4.reuse ;  /* 0x0000000609147c19 */ /* 0x100fe20008001204 */
[----:B------:R-:W1:Y:S01]  /*e9c0*/  F2I.U32.TRUNC.NTZ R21, R21 ;  /* 0x0000001500157305 */ /* 0x000e62000020f000 */
[----:B------:R-:W-:Y:S01]  /*e9d0*/  SHF.R.U32.HI R5, RZ, UR6, R4 ;  /* 0x00000006ff057c19 */ /* 0x000fe20008011604 */
[----:B---3--:R-:W-:-:S03]  /*e9e0*/  IMAD.MOV R6, RZ, RZ, -R6 ;  /* 0x000000ffff067224 */ /* 0x008fc600078e0a06 */
[--C-:B------:R-:W-:Y:S01]  /*e9f0*/  SHF.R.U64 R15, R20, UR4, R5.reuse ;  /* 0x00000004140f7c19 */ /* 0x100fe20008001205 */
[----:B--2---:R-:W-:Y:S01]  /*ea00*/  IMAD R14, R25, R6, R14 ;  /* 0x00000006190e7224 */ /* 0x004fe200078e020e */
[----:B------:R-:W-:-:S03]  /*ea10*/  SHF.R.U32.HI R23, RZ, UR4, R5 ;  /* 0x00000004ff177c19 */ /* 0x000fc60008011605 */
[----:B------:R-:W-:Y:S02]  /*ea20*/  IMAD.MOV.U32 R4, RZ, RZ, R15 ;  /* 0x000000ffff047224 */ /* 0x000fe400078e000f */
[----:B------:R-:W-:Y:S01]  /*ea30*/  IMAD.MOV.U32 R5, RZ, RZ, R23 ;  /* 0x000000ffff057224 */ /* 0x000fe200078e0017 */
[----:B------:R-:W-:Y:S06]  /*ea40*/  @!P1 BRA `(.L_x_396) ;  /* 0x0000000000289947 */ /* 0x000fec0003800000 */
[----:B------:R-:W-:Y:S02]  /*ea50*/  ULDC UR4, c[0x0][0x64c] ;  /* 0x0001930000047ab9 */ /* 0x000fe40000000800 */
[----:B------:R-:W-:-:S05]  /*ea60*/  IADD3 R5, P1, R15, UR4, RZ ;  /* 0x000000040f057c10 */ /* 0x000fca000ff3e0ff */
[----:B------:R-:W-:-:S04]  /*ea70*/  IMAD.X R23, RZ, RZ, R23, P1 ;  /* 0x000000ffff177224 */ /* 0x000fc800008e0617 */
[----:B------:R-:W-:-:S04]  /*ea80*/  IMAD.WIDE.U32 R6, R23, UR8, RZ ;  /* 0x0000000817067c25 */ /* 0x000fc8000f8e00ff */
[----:B------:R-:W-:-:S04]  /*ea90*/  IMAD.WIDE.U32 R6, P1, R5, UR9, R6 ;  /* 0x0000000905067c25 */ /* 0x000fc8000f820006 */
[----:B------:R-:W-:-:S04]  /*eaa0*/  IMAD.WIDE.U32 R4, R5, UR8, RZ ;  /* 0x0000000805047c25 */ /* 0x000fc8000f8e00ff */
[----:B------:R-:W-:Y:S01]  /*eab0*/  IMAD.MOV.U32 R4, RZ, RZ, R7 ;  /* 0x000000ffff047224 */ /* 0x000fe200078e0007 */
[----:B------:R-:W-:Y:S01]  /*eac0*/  IADD3 RZ, P3, R5, R6, RZ ;  /* 0x0000000605ff7210 */ /* 0x000fe20007f7e0ff */
[----:B------:R-:W-:-:S04]  /*ead0*/  IMAD.X R5, RZ, RZ, RZ, P1 ;  /* 0x000000ffff057224 */ /* 0x000fc800008e06ff */
[----:B------:R-:W-:-:S08]  /*eae0*/  IMAD.WIDE.U32.X R4, R23, UR9, R4, P3 ;  /* 0x0000000917047c25 */ /* 0x000fd000098e0404 */
.L_x_396:
[----:B------:R-:W2:Y:S01]  /*eaf0*/  LDC R6, c[0x0][0x65c] ;  /* 0x00019700ff067b82 */ /* 0x000ea20000000800 */
[----:B------:R-:W-:Y:S01]  /*eb00*/  ULDC UR4, c[0x0][0x648] ;  /* 0x0001920000047ab9 */ /* 0x000fe20000000800 */
[----:B------:R-:W-:Y:S01]  /*eb10*/  LOP3.LUT R20, R20, UR17, RZ, 0xc0, !PT ;  /* 0x0000001114147c12 */ /* 0x000fe2000f8ec0ff */
[----:B-1----:R-:W-:Y:S01]  /*eb20*/  IMAD.MOV R21, RZ, RZ, -R21 ;  /* 0x000000ffff157224 */ /* 0x002fe200078e0a15 */
[----:B------:R-:W-:Y:S01]  /*eb30*/  SHF.R.U64 R5, R4, UR4, R5 ;  /* 0x0000000404057c19 */ /* 0x000fe20008001205 */
[----:B------:R-:W-:Y:S01]  /*eb40*/  ULDC UR4, c[0x0][0x638] ;  /* 0x00018e0000047ab9 */ /* 0x000fe20000000800 */
[----:B------:R-:W-:-:S03]  /*eb50*/  ULDC UR5, c[0x0][0x610] ;  /* 0x0001840000057ab9 */ /* 0x000fc60000000800 */
[----:B------:R-:W-:Y:S02]  /*eb60*/  IMAD.MOV R4, RZ, RZ, -R5 ;  /* 0x000000ffff047224 */ /* 0x000fe400078e0a05 */
[----:B------:R-:W-:Y:S02]  /*eb70*/  IMAD R5, R5, UR18, R20 ;  /* 0x0000001205057c24 */ /* 0x000fe4000f8e0214 */
[----:B------:R-:W-:Y:S01]  /*eb80*/  IMAD R15, R4, UR4, R15 ;  /* 0x00000004040f7c24 */ /* 0x000fe2000f8e020f */
[----:B------:R-:W-:Y:S01]  /*eb90*/  ULDC UR4, c[0x0][0x600] ;  /* 0x0001800000047ab9 */ /* 0x000fe20000000800 */
[----:B------:R-:W-:Y:S01]  /*eba0*/  IMAD.MOV.U32 R4, RZ, RZ, 0x1 ;  /* 0x00000001ff047424 */ /* 0x000fe200078e00ff */
[----:B--2---:R-:W-:Y:S02]  /*ebb0*/  ISETP.NE.AND P1, PT, R6, 0x1, PT ;  /* 0x000000010600780c */ /* 0x004fe40003f25270 */
[----:B------:R-:W-:-:S05]  /*ebc0*/  LOP3.LUT R6, R9, UR16, RZ, 0xc0, !PT ;  /* 0x0000001009067c12 */ /* 0x000fca000f8ec0ff */
[----:B------:R-:W-:-:S06]  /*ebd0*/  IMAD R15, R15, UR4, R6 ;  /* 0x000000040f0f7c24 */ /* 0x000fcc000f8e0206 */
[----:B0-----:R-:W-:-:S04]  /*ebe0*/  @P1 IMAD R14, R19, R21, R12 ;  /* 0x00000015130e1224 */ /* 0x001fc800078e020c */
[----:B------:R-:W-:-:S05]  /*ebf0*/  IMAD R14, R5, UR5, R14 ;  /* 0x00000005050e7c24 */ /* 0x000fca000f8e020e */
[----:B------:R-:W-:Y:S02]  /*ec00*/  SEL R9, R15, R14, !P1 ;  /* 0x0000000e0f097207 */ /* 0x000fe40004800000 */
[----:B------:R-:W-:-:S07]  /*ec10*/  SEL R7, R14, R15, !P1 ;  /* 0x0000000f0e077207 */ /* 0x000fce0004800000 */
.L_x_394:
[----:B------:R-:W-:Y:S05]  /*ec20*/  BSYNC B1 ;  /* 0x0000000000017941 */ /* 0x000fea0003800000 */
.L_x_393:
[----:B------:R-:W-:-:S13]  /*ec30*/  LOP3.LUT P1, RZ, R4, 0xff, RZ, 0xc0, !PT ;  /* 0x000000ff04ff7812 */ /* 0x000fda000782c0ff */
[----:B------:R-:W-:Y:S05]  /*ec40*/  @P1 BRA `(.L_x_397) ;  /* 0xfffffff4003c1947 */ /* 0x000fea000383ffff */
[----:B------:R-:W-:Y:S05]  /*ec50*/  BSYNC B0 ;  /* 0x0000000000007941 */ /* 0x000fea0003800000 */
.L_x_385:
[----:B------:R-:W-:-:S03]  /*ec60*/  UMOV UR4, 0xffffffff ;  /* 0xffffffff00047882 */ /* 0x000fc60000000000 */
[----:B------:R-:W-:Y:S05]  /*ec70*/  BRA.DIV UR4, `(.L_x_398) ;  /* 0x0000000a04c87947 */ /* 0x000fea000b800000 */
[----:B------:R-:W-:-:S13]  /*ec80*/  ELECT P6, URZ, PT ;  /* 0x00000000003f782f */ /* 0x000fda00038c0000 */
.L_x_424:
[----:B------:R-:W-:Y:S04]  /*ec90*/  BSSY B0, `(.L_x_399) ;  /* 0x0000097000007945 */ /* 0x000fe80003800000 */
[----:B------:R-:W-:Y:S05]  /*eca0*/  @!P6 BRA `(.L_x_400) ;  /* 0x000000080054e947 */ /* 0x000fea0003800000 */
[----:B------:R-:W-:-:S04]  /*ecb0*/  LOP3.LUT R2, R2, 0x2, RZ, 0xfc, !PT ;  /* 0x0000000202027812 */ /* 0x000fc800078efcff */
[----:B------:R-:W-:-:S13]  /*ecc0*/  ISETP.NE.AND P0, PT, R2, 0x3, PT ;  /* 0x000000030200780c */ /* 0x000fda0003f05270 */
[----:B------:R-:W-:Y:S05]  /*ecd0*/  @!P0 BRA `(.L_x_401) ;  /* 0x0000000000048947 */ /* 0x000fea0003800000 */
[----:B------:R-:W-:Y:S01]  /*ece0*/  BPT.TRAP 0x1 ;  /* 0x000000040000795c */ /* 0x000fe20000300000 */
.L_x_401:
[----:B------:R-:W0:Y:S01]  /*ecf0*/  S2R R5, SR_CgaCtaId ;  /* 0x0000000000057919 */ /* 0x000e220000008800 */
[----:B------:R-:W-:Y:S02]  /*ed00*/  MOV R2, 0x400 ;  /* 0x0000040000027802 */ /* 0x000fe40000000f00 */
[----:B------:R-:W-:Y:S02]  /*ed10*/  SHF.L.U32 R4, R3, 0x1f, RZ ;  /* 0x0000001f03047819 */ /* 0x000fe400000006ff */
[----:B0-----:R-:W-:-:S05]  /*ed20*/  LEA R5, R5, R2, 0x18 ;  /* 0x0000000205057211 */ /* 0x001fca00078ec0ff */
[----:B------:R-:W-:-:S04]  /*ed30*/  VIADD R5, R5, 0x80 ;  /* 0x0000008005057836 */ /* 0x000fc80000000000 */
[C---:B------:R-:W-:Y:S02]  /*ed40*/  IMAD R7, R0.reuse, 0x8, R5 ;  /* 0x0000000800077824 */ /* 0x040fe400078e0205 */
[----:B------:R-:W-:Y:S02]  /*ed50*/  VIADD R0, R0, 0x1 ;  /* 0x0000000100007836 */ /* 0x000fe40000000000 */
[----:B------:R-:W0:Y:S03]  /*ed60*/  SYNCS.PHASECHK.TRANS64.TRYWAIT P0, [R7+URZ], R4 ;  /* 0x00000004070075a7 */ /* 0x000e26000800017f */
[----:B------:R-:W-:-:S04]  /*ed70*/  ISETP.NE.AND P1, PT, R0, 0x10, PT ;  /* 0x000000100000780c */ /* 0x000fc80003f25270 */
[----:B------:R-:W-:Y:S02]  /*ed80*/  SEL R2, RZ, 0x1, P1 ;  /* 0x00000001ff027807 */ /* 0x000fe40000800000 */
[----:B------:R-:W-:Y:S02]  /*ed90*/  SEL R0, R0, RZ, P1 ;  /* 0x000000ff00007207 */ /* 0x000fe40000800000 */
[----:B------:R-:W-:-:S03]  /*eda0*/  LOP3.LUT R9, R3, R2, RZ, 0x3c, !PT ;  /* 0x0000000203097212 */ /* 0x000fc600078e3cff */
[----:B------:R-:W-:Y:S01]  /*edb0*/  IMAD R6, R0, 0x8, R5 ;  /* 0x0000000800067824 */ /* 0x000fe200078e0205 */
[----:B------:R-:W-:Y:S01]  /*edc0*/  SHF.L.U32 R3, R9, 0x1f, RZ ;  /* 0x0000001f09037819 */ /* 0x000fe200000006ff */
[----:B0-----:R-:W-:Y:S06]  /*edd0*/  @!P0 BRA `(.L_x_402) ;  /* 0x0000000800908947 */ /* 0x001fec0003800000 */
.L_x_425:
[----:B------:R-:W1:Y:S01]  /*ede0*/  SYNCS.PHASECHK.TRANS64.TRYWAIT P0, [R6+URZ], R3 ;  /* 0x00000003060075a7 */ /* 0x000e62000800017f */
[----:B------:R-:W-:-:S05]  /*edf0*/  VIADD R0, R0, 0x1 ;  /* 0x0000000100007836 */ /* 0x000fca0000000000 */
[----:B------:R-:W-:-:S04]  /*ee00*/  ISETP.NE.AND P1, PT, R0, 0x10, PT ;  /* 0x000000100000780c */ /* 0x000fc80003f25270 */
[----:B------:R-:W-:Y:S02]  /*ee10*/  SEL R2, RZ, 0x1, P1 ;  /* 0x00000001ff027807 */ /* 0x000fe40000800000 */
[----:B------:R-:W-:Y:S02]  /*ee20*/  SEL R0, R0, RZ, P1 ;  /* 0x000000ff00007207 */ /* 0x000fe40000800000 */
[----:B------:R-:W-:-:S03]  /*ee30*/  LOP3.LUT R9, R9, R2, RZ, 0x3c, !PT ;  /* 0x0000000209097212 */ /* 0x000fc600078e3cff */
[----:B0-----:R-:W-:Y:S01]  /*ee40*/  IMAD R7, R0, 0x8, R5 ;  /* 0x0000000800077824 */ /* 0x001fe200078e0205 */
[----:B------:R-:W-:Y:S01]  /*ee50*/  SHF.L.U32 R4, R9, 0x1f, RZ ;  /* 0x0000001f09047819 */ /* 0x000fe200000006ff */
[----:B-1----:R-:W-:Y:S06]  /*ee60*/  @!P0 BRA `(.L_x_403) ;  /* 0x0000000800808947 */ /* 0x002fec0003800000 */
.L_x_426:
        /* <DEDUP_REMOVED lines=9> */
.L_x_427:
        /* <DEDUP_REMOVED lines=9> */
.L_x_428:
        /* <DEDUP_REMOVED lines=9> */
.L_x_429:
        /* <DEDUP_REMOVED lines=9> */
.L_x_430:
        /* <DEDUP_REMOVED lines=9> */
.L_x_431:
        /* <DEDUP_REMOVED lines=9> */
.L_x_432:
        /* <DEDUP_REMOVED lines=9> */
.L_x_433:
        /* <DEDUP_REMOVED lines=9> */
.L_x_434:
        /* <DEDUP_REMOVED lines=9> */
.L_x_435:
        /* <DEDUP_REMOVED lines=9> */
.L_x_436:
        /* <DEDUP_REMOVED lines=9> */
.L_x_437:
        /* <DEDUP_REMOVED lines=9> */
.L_x_438:
[----:B------:R-:W1:Y:S01]  /*f530*/  SYNCS.PHASECHK.TRANS64.TRYWAIT P0, [R7+URZ], R4 ;  /* 0x00000004070075a7 */ /* 0x000e62000800017f */
[----:B------:R-:W-:-:S05]  /*f540*/  VIADD R0, R0, 0x1 ;  /* 0x0000000100007836 */ /* 0x000fca0000000000 */
[----:B------:R-:W-:-:S04]  /*f550*/  ISETP.NE.AND P1, PT, R0, 0x10, PT ;  /* 0x000000100000780c */ /* 0x000fc80003f25270 */
[----:B------:R-:W-:Y:S02]  /*f560*/  SEL R2, RZ, 0x1, P1 ;  /* 0x00000001ff027807 */ /* 0x000fe40000800000 */
[----:B------:R-:W-:Y:S02]  /*f570*/  SEL R0, R0, RZ, P1 ;  /* 0x000000ff00007207 */ /* 0x000fe40000800000 */
[----:B------:R-:W-:Y:S01]  /*f580*/  LOP3.LUT R2, R9, R2, RZ, 0x3c, !PT ;  /* 0x0000000209027212 */ /* 0x000fe200078e3cff */
[----:B-1----:R-:W-:Y:S06]  /*f590*/  @!P0 BRA `(.L_x_416) ;  /* 0x0000000400b88947 */ /* 0x002fec0003800000 */
.L_x_439:
[----:B------:R-:W-:Y:S01]  /*f5a0*/  IMAD R5, R0, 0x8, R5 ;  /* 0x0000000800057824 */ /* 0x000fe200078e0205 */
[----:B------:R-:W-:-:S07]  /*f5b0*/  SHF.L.U32 R0, R2, 0x1f, RZ ;  /* 0x0000001f02007819 */ /* 0x000fce00000006ff */
.L_x_417:
[----:B--2---:R2:W3:Y:S02]  /*f5c0*/  SYNCS.PHASECHK.TRANS64.TRYWAIT P0, [R5+URZ], R0 ;  /* 0x00000000050075a7 */ /* 0x0044e4000800017f */
[----:B---3--:R-:W-:Y:S05]  /*f5d0*/  @!P0 NANOSLEEP.SYNCS 0x989680 ;  /* 0x009896800000895d */ /* 0x008fea0003900000 */
[----:B------:R-:W3:Y:S02]  /*f5e0*/  @!P0 SYNCS.PHASECHK.TRANS64 P0, [R5+URZ], R0 ;  /* 0x00000000050085a7 */ /* 0x000ee4000800007f */
[----:B---3--:R-:W-:Y:S05]  /*f5f0*/  @!P0 BRA `(.L_x_417) ;  /* 0xfffffffc00f08947 */ /* 0x008fea000383ffff */
.L_x_400:
[----:B------:R-:W-:Y:S05]  /*f600*/  BSYNC B0 ;  /* 0x0000000000007941 */ /* 0x000fea0003800000 */
.L_x_399:
[----:B------:R-:W-:Y:S05]  /*f610*/  EXIT ;  /* 0x000000000000794d */ /* 0x000fea0003800000 */
.L_x_18:
[----:B---3--:R3:W4:Y:S02]  /*f620*/  SYNCS.PHASECHK.TRANS64.TRYWAIT P1, [R3+URZ], R0 ;  /* 0x00000000030075a7 */ /* 0x008724000802017f */
[----:B----4-:R-:W-:Y:S05]  /*f630*/  @!P1 NANOSLEEP.SYNCS 0x989680 ;  /* 0x009896800000995d */ /* 0x010fea0003900000 */
[----:B------:R-:W4:Y:S02]  /*f640*/  @!P1 SYNCS.PHASECHK.TRANS64 P1, [R3+URZ], R0 ;  /* 0x00000000030095a7 */ /* 0x000f24000802007f */
[----:B----4-:R-:W-:Y:S05]  /*f650*/  @!P1 BRA `(.L_x_18) ;  /* 0xfffffffc00f09947 */ /* 0x010fea000383ffff */
[----:B------:R-:W-:Y:S05]  /*f660*/  BRA `(.L_x_17) ;  /* 0xffffff1c005c7947 */ /* 0x000fea000383ffff */
.L_x_23:
[----:B-1----:R-:W-:-:S04]  /*f670*/  IMAD.U32 R5, RZ, RZ, UR4 ;  /* 0x00000004ff057e24 */ /* 0x002fc8000f8e00ff */
[----:B------:R1:W2:Y:S03]  /*f680*/  SYNCS.PHASECHK.TRANS64.TRYWAIT P1, [R5+URZ], R4 ;  /* 0x00000004050075a7 */ /* 0x0002a6000802017f */
[----:B--2---:R-:W-:Y:S05]  /*f690*/  @!P1 NANOSLEEP.SYNCS 0x989680 ;  /* 0x009896800000995d */ /* 0x004fea0003900000 */
[----:B------:R-:W2:Y:S02]  /*f6a0*/  @!P1 SYNCS.PHASECHK.TRANS64 P1, [R5+URZ], R4 ;  /* 0x00000004050095a7 */ /* 0x000ea4000802007f */
[----:B--2---:R-:W-:Y:S05]  /*f6b0*/  @!P1 BRA `(.L_x_23) ;  /* 0xfffffffc00ec9947 */ /* 0x004fea000383ffff */
[----:B------:R-:W-:Y:S05]  /*f6c0*/  BRA `(.L_x_22) ;  /* 0xffffff2400d47947 */ /* 0x000fea000383ffff */
.L_x_386:
[----:B------:R-:W-:Y:S01]  /*f6d0*/  BSSY B1, `(.L_x_418) ;  /* 0x0000006000017945 */ /* 0x000fe20003800000 */
[----:B------:R-:W-:-:S07]  /*f6e0*/  IMAD.MOV.U32 R15, RZ, RZ, -0x1 ;  /* 0xffffffffff0f7424 */ /* 0x000fce00078e00ff */
[----:B------:R-:W-:Y:S05]  /*f6f0*/  WARPSYNC.COLLECTIVE R15, `(.L_x_419) ;  /* 0x000000000f0c7348 */ /* 0x000fea0003c00000 */
[----:B------:R-:W-:Y:S02]  /*f700*/  ELECT P6, UR62, PT ;  /* 0x00000000003e782f */ /* 0x000fe400038c0000 */
[----:B------:R-:W-:Y:S01]  /*f710*/  MOV R14, UR62 ;  /* 0x0000003e000e7c02 */ /* 0x000fe20008000f00 */
[----:B------:R-:W-:Y:S10]  /*f720*/  ENDCOLLECTIVE ;  /* 0x000000000000791b */ /* 0x000ff40003800000 */
.L_x_419:
[----:B------:R-:W-:Y:S05]  /*f730*/  BSYNC B1 ;  /* 0x0000000000017941 */ /* 0x000fea0003800000 */
.L_x_418:
[----:B------:R-:W-:Y:S05]  /*f740*/  BRA `(.L_x_420) ;  /* 0xffffffe800887947 */ /* 0x000fea000383ffff */
.L_x_389:
[----:B0-----:R0:W1:Y:S02]  /*f750*/  SYNCS.PHASECHK.TRANS64.TRYWAIT P1, [R12+URZ+0x80], R7 ;  /* 0x000080070c0075a7 */ /* 0x001064000802017f */
[----:B-1----:R-:W-:Y:S05]  /*f760*/  @!P1 NANOSLEEP.SYNCS 0x989680 ;  /* 0x009896800000995d */ /* 0x002fea0003900000 */
[----:B------:R-:W1:Y:S02]  /*f770*/  @!P1 SYNCS.PHASECHK.TRANS64 P1, [R12+URZ+0x80], R7 ;  /* 0x000080070c0095a7 */ /* 0x000e64000802007f */
[----:B-1----:R-:W-:Y:S05]  /*f780*/  @!P1 BRA `(.L_x_389) ;  /* 0xfffffffc00f09947 */ /* 0x002fea000383ffff */
[----:B------:R-:W-:Y:S05]  /*f790*/  BRA `(.L_x_421) ;  /* 0xffffffe800bc7947 */ /* 0x000fea000383ffff */
.L_x_398:
[----:B------:R-:W-:Y:S01]  /*f7a0*/  BSSY B0, `(.L_x_422) ;  /* 0x0000006000007945 */ /* 0x000fe20003800000 */
[----:B------:R-:W-:-:S07]  /*f7b0*/  IMAD.MOV.U32 R15, RZ, RZ, -0x1 ;  /* 0xffffffffff0f7424 */ /* 0x000fce00078e00ff */
[----:B------:R-:W-:Y:S05]  /*f7c0*/  WARPSYNC.COLLECTIVE R15, `(.L_x_423) ;  /* 0x000000000f0c7348 */ /* 0x000fea0003c00000 */
[----:B------:R-:W-:Y:S02]  /*f7d0*/  ELECT P6, UR62, PT ;  /* 0x00000000003e782f */ /* 0x000fe400038c0000 */
[----:B------:R-:W-:Y:S01]  /*f7e0*/  MOV R14, UR62 ;  /* 0x0000003e000e7c02 */ /* 0x000fe20008000f00 */
[----:B------:R-:W-:Y:S10]  /*f7f0*/  ENDCOLLECTIVE ;  /* 0x000000000000791b */ /* 0x000ff40003800000 */
.L_x_423:
[----:B------:R-:W-:Y:S05]  /*f800*/  BSYNC B0 ;  /* 0x0000000000007941 */ /* 0x000fea0003800000 */
.L_x_422:
[----:B------:R-:W-:Y:S05]  /*f810*/  BRA `(.L_x_424) ;  /* 0xfffffff4001c7947 */ /* 0x000fea000383ffff */
.L_x_402:
[----:B0-----:R0:W1:Y:S02]  /*f820*/  SYNCS.PHASECHK.TRANS64.TRYWAIT P0, [R7+URZ], R4 ;  /* 0x00000004070075a7 */ /* 0x001064000800017f */
[----:B-1----:R-:W-:Y:S05]  /*f830*/  @!P0 NANOSLEEP.SYNCS 0x989680 ;  /* 0x009896800000895d */ /* 0x002fea0003900000 */
[----:B------:R-:W1:Y:S02]  /*f840*/  @!P0 SYNCS.PHASECHK.TRANS64 P0, [R7+URZ], R4 ;  /* 0x00000004070085a7 */ /* 0x000e64000800007f */
[----:B-1----:R-:W-:Y:S05]  /*f850*/  @!P0 BRA `(.L_x_402) ;  /* 0xfffffffc00f08947 */ /* 0x002fea000383ffff */
[----:B------:R-:W-:Y:S05]  /*f860*/  BRA `(.L_x_425) ;  /* 0xfffffff4005c7947 */ /* 0x000fea000383ffff */
.L_x_403:
[----:B0-----:R0:W1:Y:S02]  /*f870*/  SYNCS.PHASECHK.TRANS64.TRYWAIT P0, [R6+URZ], R3 ;  /* 0x00000003060075a7 */ /* 0x001064000800017f */
[----:B-1----:R-:W-:Y:S05]  /*f880*/  @!P0 NANOSLEEP.SYNCS 0x989680 ;  /* 0x009896800000895d */ /* 0x002fea0003900000 */
[----:B------:R-:W1:Y:S02]  /*f890*/  @!P0 SYNCS.PHASECHK.TRANS64 P0, [R6+URZ], R3 ;  /* 0x00000003060085a7 */ /* 0x000e64000800007f */
[----:B-1----:R-:W-:Y:S05]  /*f8a0*/  @!P0 BRA `(.L_x_403) ;  /* 0xfffffffc00f08947 */ /* 0x002fea000383ffff */
[----:B------:R-:W-:Y:S05]  /*f8b0*/  BRA `(.L_x_426) ;  /* 0xfffffff4006c7947 */ /* 0x000fea000383ffff */
.L_x_404:
[----:B0-----:R0:W1:Y:S02]  /*f8c0*/  SYNCS.PHASECHK.TRANS64.TRYWAIT P0, [R7+URZ], R4 ;  /* 0x00000004070075a7 */ /* 0x001064000800017f */
[----:B-1----:R-:W-:Y:S05]  /*f8d0*/  @!P0 NANOSLEEP.SYNCS 0x989680 ;  /* 0x009896800000895d */ /* 0x002fea0003900000 */
[----:B------:R-:W1:Y:S02]  /*f8e0*/  @!P0 SYNCS.PHASECHK.TRANS64 P0, [R7+URZ], R4 ;  /* 0x00000004070085a7 */ /* 0x000e64000800007f */
[----:B-1----:R-:W-:Y:S05]  /*f8f0*/  @!P0 BRA `(.L_x_404) ;  /* 0xfffffffc00f08947 */ /* 0x002fea000383ffff */
[----:B------:R-:W-:Y:S05]  /*f900*/  BRA `(.L_x_427) ;  /* 0xfffffff4007c7947 */ /* 0x000fea000383ffff */
.L_x_405:
[----:B0-----:R0:W1:Y:S02]  /*f910*/  SYNCS.PHASECHK.TRANS64.TRYWAIT P0, [R6+URZ], R3 ;  /* 0x00000003060075a7 */ /* 0x001064000800017f */
[----:B-1----:R-:W-:Y:S05]  /*f920*/  @!P0 NANOSLEEP.SYNCS 0x989680 ;  /* 0x009896800000895d */ /* 0x002fea0003900000 */
[----:B------:R-:W1:Y:S02]  /*f930*/  @!P0 SYNCS.PHASECHK.TRANS64 P0, [R6+URZ], R3 ;  /* 0x00000003060085a7 */ /* 0x000e64000800007f */
[----:B-1----:R-:W-:Y:S05]  /*f940*/  @!P0 BRA `(.L_x_405) ;  /* 0xfffffffc00f08947 */ /* 0x002fea000383ffff */
[----:B------:R-:W-:Y:S05]  /*f950*/  BRA `(.L_x_428) ;  /* 0xfffffff4008c7947 */ /* 0x000fea000383ffff */
.L_x_406:
[----:B0-----:R0:W1:Y:S02]  /*f960*/  SYNCS.PHASECHK.TRANS64.TRYWAIT P0, [R7+URZ], R4 ;  /* 0x00000004070075a7 */ /* 0x001064000800017f */
[----:B-1----:R-:W-:Y:S05]  /*f970*/  @!P0 NANOSLEEP.SYNCS 0x989680 ;  /* 0x009896800000895d */ /* 0x002fea0003900000 */
[----:B------:R-:W1:Y:S02]  /*f980*/  @!P0 SYNCS.PHASECHK.TRANS64 P0, [R7+URZ], R4 ;  /* 0x00000004070085a7 */ /* 0x000e64000800007f */
[----:B-1----:R-:W-:Y:S05]  /*f990*/  @!P0 BRA `(.L_x_406) ;  /* 0xfffffffc00f08947 */ /* 0x002fea000383ffff */
[----:B------:R-:W-:Y:S05]  /*f9a0*/  BRA `(.L_x_429) ;  /* 0xfffffff4009c7947 */ /* 0x000fea000383ffff */
.L_x_407:
[----:B0-----:R0:W1:Y:S02]  /*f9b0*/  SYNCS.PHASECHK.TRANS64.TRYWAIT P0, [R6+URZ], R3 ;  /* 0x00000003060075a7 */ /* 0x001064000800017f */
[----:B-1----:R-:W-:Y:S05]  /*f9c0*/  @!P0 NANOSLEEP.SYNCS 0x989680 ;  /* 0x009896800000895d */ /* 0x002fea0003900000 */
[----:B------:R-:W1:Y:S02]  /*f9d0*/  @!P0 SYNCS.PHASECHK.TRANS64 P0, [R6+URZ], R3 ;  /* 0x00000003060085a7 */ /* 0x000e64000800007f */
[----:B-1----:R-:W-:Y:S05]  /*f9e0*/  @!P0 BRA `(.L_x_407) ;  /* 0xfffffffc00f08947 */ /* 0x002fea000383ffff */
[----:B------:R-:W-:Y:S05]  /*f9f0*/  BRA `(.L_x_430) ;  /* 0xfffffff400ac7947 */ /* 0x000fea000383ffff */
.L_x_408:
[----:B0-----:R0:W1:Y:S02]  /*fa00*/  SYNCS.PHASECHK.TRANS64.TRYWAIT P0, [R7+URZ], R4 ;  /* 0x00000004070075a7 */ /* 0x001064000800017f */
[----:B-1----:R-:W-:Y:S05]  /*fa10*/  @!P0 NANOSLEEP.SYNCS 0x989680 ;  /* 0x009896800000895d */ /* 0x002fea0003900000 */
[----:B------:R-:W1:Y:S02]  /*fa20*/  @!P0 SYNCS.PHASECHK.TRANS64 P0, [R7+URZ], R4 ;  /* 0x00000004070085a7 */ /* 0x000e64000800007f */
[----:B-1----:R-:W-:Y:S05]  /*fa30*/  @!P0 BRA `(.L_x_408) ;  /* 0xfffffffc00f08947 */ /* 0x002fea000383ffff */
[----:B------:R-:W-:Y:S05]  /*fa40*/  BRA `(.L_x_431) ;  /* 0xfffffff400bc7947 */ /* 0x000fea000383ffff */
.L_x_409:
[----:B0-----:R0:W1:Y:S02]  /*fa50*/  SYNCS.PHASECHK.TRANS64.TRYWAIT P0, [R6+URZ], R3 ;  /* 0x00000003060075a7 */ /* 0x001064000800017f */
[----:B-1----:R-:W-:Y:S05]  /*fa60*/  @!P0 NANOSLEEP.SYNCS 0x989680 ;  /* 0x009896800000895d */ /* 0x002fea0003900000 */
[----:B------:R-:W1:Y:S02]  /*fa70*/  @!P0 SYNCS.PHASECHK.TRANS64 P0, [R6+URZ], R3 ;  /* 0x00000003060085a7 */ /* 0x000e64000800007f */
[----:B-1----:R-:W-:Y:S05]  /*fa80*/  @!P0 BRA `(.L_x_409) ;  /* 0xfffffffc00f08947 */ /* 0x002fea000383ffff */
[----:B------:R-:W-:Y:S05]  /*fa90*/  BRA `(.L_x_432) ;  /* 0xfffffff400cc7947 */ /* 0x000fea000383ffff */
.L_x_410:
[----:B0-----:R0:W1:Y:S02]  /*faa0*/  SYNCS.PHASECHK.TRANS64.TRYWAIT P0, [R7+URZ], R4 ;  /* 0x00000004070075a7 */ /* 0x001064000800017f */
[----:B-1----:R-:W-:Y:S05]  /*fab0*/  @!P0 NANOSLEEP.SYNCS 0x989680 ;  /* 0x009896800000895d */ /* 0x002fea0003900000 */
[----:B------:R-:W1:Y:S02]  /*fac0*/  @!P0 SYNCS.PHASECHK.TRANS64 P0, [R7+URZ], R4 ;  /* 0x00000004070085a7 */ /* 0x000e64000800007f */
[----:B-1----:R-:W-:Y:S05]  /*fad0*/  @!P0 BRA `(.L_x_410) ;  /* 0xfffffffc00f08947 */ /* 0x002fea000383ffff */
[----:B------:R-:W-:Y:S05]  /*fae0*/  BRA `(.L_x_433) ;  /* 0xfffffff400dc7947 */ /* 0x000fea000383ffff */
.L_x_411:
[----:B0-----:R0:W1:Y:S02]  /*faf0*/  SYNCS.PHASECHK.TRANS64.TRYWAIT P0, [R6+URZ], R3 ;  /* 0x00000003060075a7 */ /* 0x001064000800017f */
[----:B-1----:R-:W-:Y:S05]  /*fb00*/  @!P0 NANOSLEEP.SYNCS 0x989680 ;  /* 0x009896800000895d */ /* 0x002fea0003900000 */
[----:B------:R-:W1:Y:S02]  /*fb10*/  @!P0 SYNCS.PHASECHK.TRANS64 P0, [R6+URZ], R3 ;  /* 0x00000003060085a7 */ /* 0x000e64000800007f */
[----:B-1----:R-:W-:Y:S05]  /*fb20*/  @!P0 BRA `(.L_x_411) ;  /* 0xfffffffc00f08947 */ /* 0x002fea000383ffff */
[----:B------:R-:W-:Y:S05]  /*fb30*/  BRA `(.L_x_434) ;  /* 0xfffffff400ec7947 */ /* 0x000fea000383ffff */
.L_x_412:
[----:B0-----:R0:W1:Y:S02]  /*fb40*/  SYNCS.PHASECHK.TRANS64.TRYWAIT P0, [R7+URZ], R4 ;  /* 0x00000004070075a7 */ /* 0x001064000800017f */
[----:B-1----:R-:W-:Y:S05]  /*fb50*/  @!P0 NANOSLEEP.SYNCS 0x989680 ;  /* 0x009896800000895d */ /* 0x002fea0003900000 */
[----:B------:R-:W1:Y:S02]  /*fb60*/  @!P0 SYNCS.PHASECHK.TRANS64 P0, [R7+URZ], R4 ;  /* 0x00000004070085a7 */ /* 0x000e64000800007f */
[----:B-1----:R-:W-:Y:S05]  /*fb70*/  @!P0 BRA `(.L_x_412) ;  /* 0xfffffffc00f08947 */ /* 0x002fea000383ffff */
[----:B------:R-:W-:Y:S05]  /*fb80*/  BRA `(.L_x_435) ;  /* 0xfffffff400fc7947 */ /* 0x000fea000383ffff */
.L_x_413:
[----:B0-----:R0:W1:Y:S02]  /*fb90*/  SYNCS.PHASECHK.TRANS64.TRYWAIT P0, [R6+URZ], R3 ;  /* 0x00000003060075a7 */ /* 0x001064000800017f */
[----:B-1----:R-:W-:Y:S05]  /*fba0*/  @!P0 NANOSLEEP.SYNCS 0x989680 ;  /* 0x009896800000895d */ /* 0x002fea0003900000 */
[----:B------:R-:W1:Y:S02]  /*fbb0*/  @!P0 SYNCS.PHASECHK.TRANS64 P0, [R6+URZ], R3 ;  /* 0x00000003060085a7 */ /* 0x000e64000800007f */
[----:B-1----:R-:W-:Y:S05]  /*fbc0*/  @!P0 BRA `(.L_x_413) ;  /* 0xfffffffc00f08947 */ /* 0x002fea000383ffff */
[----:B------:R-:W-:Y:S05]  /*fbd0*/  BRA `(.L_x_436) ;  /* 0xfffffff8000c7947 */ /* 0x000fea000383ffff */
.L_x_414:
[----:B0-----:R0:W1:Y:S02]  /*fbe0*/  SYNCS.PHASECHK.TRANS64.TRYWAIT P0, [R7+URZ], R4 ;  /* 0x00000004070075a7 */ /* 0x001064000800017f */
[----:B-1----:R-:W-:Y:S05]  /*fbf0*/  @!P0 NANOSLEEP.SYNCS 0x989680 ;  /* 0x009896800000895d */ /* 0x002fea0003900000 */
[----:B------:R-:W1:Y:S02]  /*fc00*/  @!P0 SYNCS.PHASECHK.TRANS64 P0, [R7+URZ], R4 ;  /* 0x00000004070085a7 */ /* 0x000e64000800007f */
[----:B-1----:R-:W-:Y:S05]  /*fc10*/  @!P0 BRA `(.L_x_414) ;  /* 0xfffffffc00f08947 */ /* 0x002fea000383ffff */
[----:B------:R-:W-:Y:S05]  /*fc20*/  BRA `(.L_x_437) ;  /* 0xfffffff8001c7947 */ /* 0x000fea000383ffff */
.L_x_415:
[----:B0-----:R0:W1:Y:S02]  /*fc30*/  SYNCS.PHASECHK.TRANS64.TRYWAIT P0, [R6+URZ], R3 ;  /* 0x00000003060075a7 */ /* 0x001064000800017f */
[----:B-1----:R-:W-:Y:S05]  /*fc40*/  @!P0 NANOSLEEP.SYNCS 0x989680 ;  /* 0x009896800000895d */ /* 0x002fea0003900000 */
[----:B------:R-:W1:Y:S02]  /*fc50*/  @!P0 SYNCS.PHASECHK.TRANS64 P0, [R6+URZ], R3 ;  /* 0x00000003060085a7 */ /* 0x000e64000800007f */
[----:B-1----:R-:W-:Y:S05]  /*fc60*/  @!P0 BRA `(.L_x_415) ;  /* 0xfffffffc00f08947 */ /* 0x002fea000383ffff */
[----:B------:R-:W-:Y:S05]  /*fc70*/  BRA `(.L_x_438) ;  /* 0xfffffff8002c7947 */ /* 0x000fea000383ffff */
.L_x_416:
[----:B-1----:R1:W2:Y:S02]  /*fc80*/  SYNCS.PHASECHK.TRANS64.TRYWAIT P0, [R7+URZ], R4 ;  /* 0x00000004070075a7 */ /* 0x0022a4000800017f */
[----:B--2---:R-:W-:Y:S05]  /*fc90*/  @!P0 NANOSLEEP.SYNCS 0x989680 ;  /* 0x009896800000895d */ /* 0x004fea0003900000 */
[----:B------:R-:W2:Y:S02]  /*fca0*/  @!P0 SYNCS.PHASECHK.TRANS64 P0, [R7+URZ], R4 ;  /* 0x00000004070085a7 */ /* 0x000ea4000800007f */
[----:B--2---:R-:W-:Y:S05]  /*fcb0*/  @!P0 BRA `(.L_x_416) ;  /* 0xfffffffc00f08947 */ /* 0x004fea000383ffff */
[----:B------:R-:W-:Y:S05]  /*fcc0*/  BRA `(.L_x_439) ;  /* 0xfffffff800347947 */ /* 0x000fea000383ffff */
.L_x_440:
[----:B------:R-:W-:-:S00]  /*fcd0*/  BRA `(.L_x_440) ;  /* 0xfffffffc00fc7947 */ /* 0x000fc0000383ffff */
[----:B------:R-:W-:-:S00]  /*fce0*/  NOP ;  /* 0x0000000000007918 */ /* 0x000fc00000000000 */
        /* <DEDUP_REMOVED lines=9> */
.L_x_441:


//--------------------- .nv.global.init           --------------------------
	.section	.nv.global.init,"aw",@progbits
.nv.global.init:
	.type		$str$22,@object
	.size		$str$22,($str$23 - $str$22)
$str$22:
        /*0000*/ 	.byte	0x6b, 0x5f, 0x74, 0x69, 0x6c, 0x65, 0x5f, 0x63, 0x6f, 0x75, 0x6e, 0x74, 0x20, 0x3e, 0x3d, 0x20
        /*0010*/ 	.byte	0x31, 0x00
	.type		$str$23,@object
	.size		$str$23,(__unnamed_1 - $str$23)
$str$23:
        /*0012*/ 	.byte	0x2f, 0x74, 0x6d, 0x70, 0x2f, 0x63, 0x75, 0x74, 0x6c, 0x61, 0x73, 0x73, 0x5f, 0x73, 0x77, 0x65
        /*0022*/ 	.byte	0x65, 0x70, 0x5f, 0x73, 0x72, 0x63, 0x2f, 0x69, 0x6e, 0x63, 0x6c, 0x75, 0x64, 0x65, 0x2f, 0x63
        /*0032*/ 	.byte	0x75, 0x74, 0x6c, 0x61, 0x73, 0x73, 0x2f, 0x67, 0x65, 0x6d, 0x6d, 0x2f, 0x63, 0x6f, 0x6c, 0x6c
        /*0042*/ 	.byte	0x65, 0x63, 0x74, 0x69, 0x76, 0x65, 0x2f, 0x73, 0x6d, 0x39, 0x30, 0x5f, 0x6d, 0x6d, 0x61, 0x5f
        /*0052*/ 	.byte	0x74, 0x6d, 0x61, 0x5f, 0x67, 0x6d, 0x6d, 0x61, 0x5f, 0x73, 0x73, 0x5f, 0x77, 0x61, 0x72, 0x70
        /*0062*/ 	.byte	0x73, 0x70, 0x65, 0x63, 0x69, 0x61, 0x6c, 0x69, 0x7a, 0x65, 0x64, 0x2e, 0x68, 0x70, 0x70, 0x00
	.type		__unnamed_1,@object
	.size		__unnamed_1,(.L_0 - __unnamed_1)
__unnamed_1:
        /*0072*/ 	.byte	0x76, 0x6f, 0x69, 0x64, 0x20, 0x63, 0x75, 0x74, 0x6c, 0x61, 0x73, 0x73, 0x3a, 0x3a, 0x67, 0x65
        /* <DEDUP_REMOVED lines=180> */
        /*0bc2*/ 	.byte	0x6e, 0x74, 0x69, 0x74, 0x79, 0x5d, 0x00
.L_0:


//--------------------- .nv.shared._ZN7cutlass13device_kernelINS_4gemm6kernel13GemmUniversalIN4cute5tupleIJiiiiEEENS1_10collective13CollectiveMmaINS1_34MainloopSm90TmaGmmaWarpSpecializedILi16ENS5_IJNS4_1CILi1EEESB_SB_EEENS1_35KernelTmaWarpSpecializedCooperativeEEENS5_IJNSA_ILi256EEENSA_ILi176EEENSA_ILi16EEEEEENS_10bfloat16_tENS5_IJlSB_lEEESJ_SK_NS4_8TiledMMAINS4_8MMA_AtomIJNS4_4SM904GMMA27MMA_64x16x16_F32BF16BF16_SSILNSO_5MajorE0ELSQ_0ELNSO_7ScaleInE1ELSR_1EEEEEENS4_6LayoutINS5_IJNSA_ILi2EEESB_SB_EEENS5_IJSB_NSA_ILi0EEESX_EEEEENS5_IJNS4_10UnderscoreES10_S10_EEEEENS4_13SM90_TMA_LOADENS4_14ComposedLayoutINS4_7SwizzleILi1ELi4ELi3EEENS4_18smem_ptr_flag_bitsILi16EEENSU_INS5_IJNSA_ILi8EEESH_EEENS5_IJSH_SB_EEEEEEEvNS4_8identityES13_S1D_vS1E_EENS_8epilogue10collective6detail29Sm90TmaWarpSpecializedAdapterINS1H_15DefaultEpilogueISJ_SK_SK_NS1G_6thread17LinearCombinationISJ_Li1EffLNS1L_9ScaleType4KindE0ELNS_15FloatRoundStyleE2ESJ_EENS1_15EpilogueDefaultEEEEEvvEEEEvNT_6ParamsE --------------------------
	.section	.nv.shared._ZN7cutlass13device_kernelINS_4gemm6kernel13GemmUniversalIN4cute5tupleIJiiiiEEENS1_10collective13CollectiveMmaINS1_34MainloopSm90TmaGmmaWarpSpecializedILi16ENS5_IJNS4_1CILi1EEESB_SB_EEENS1_35KernelTmaWarpSpecializedCooperativeEEENS5_IJNSA_ILi256EEENSA_ILi176EEENSA_ILi16EEEEEENS_10bfloat16_tENS5_IJlSB_lEEESJ_SK_NS4_8TiledMMAINS4_8MMA_AtomIJNS4_4SM904GMMA27MMA_64x16x16_F32BF16BF16_SSILNSO_5MajorE0ELSQ_0ELNSO_7ScaleInE1ELSR_1EEEEEENS4_6LayoutINS5_IJNSA_ILi2EEESB_SB_EEENS5_IJSB_NSA_ILi0EEESX_EEEEENS5_IJNS4_10UnderscoreES10_S10_EEEEENS4_13SM90_TMA_LOADENS4_14ComposedLayoutINS4_7SwizzleILi1ELi4ELi3EEENS4_18smem_ptr_flag_bitsILi16EEENSU_INS5_IJNSA_ILi8EEESH_EEENS5_IJSH_SB_EEEEEEEvNS4_8identityES13_S1D_vS1E_EENS_8epilogue10collective6detail29Sm90TmaWarpSpecializedAdapterINS1H_15DefaultEpilogueISJ_SK_SK_NS1G_6thread17LinearCombinationISJ_Li1EffLNS1L_9ScaleType4KindE0ELNS_15FloatRoundStyleE2ESJ_EENS1_15EpilogueDefaultEEEEEvvEEEEvNT_6ParamsE,"aw",@nobits
	.sectionflags	@""
	.align	16
	.zero		1024


//--------------------- .nv.shared.reserved.0     --------------------------
	.section	.nv.shared.reserved.0,"aw",@nobits
	.weak		__nv_reservedSMEM_offset_0_alias
	.size		__nv_reservedSMEM_offset_0_alias, 0, 0
	.other		__nv_reservedSMEM_offset_0_alias,@"STO_CUDA_RESERVED_SHARED STV_DEFAULT"
__nv_reservedSMEM_offset_0_alias:
	.zero		0


//--------------------- .nv.global                --------------------------
	.section	.nv.global,"aw",@nobits
.nv.global:
	.type		_ZN40_INTERNAL_da455012_4_k_cu_0e2110d2_176094cute1_E,@object
	.size		_ZN40_INTERNAL_da455012_4_k_cu_0e2110d2_176094cute1_E,(_ZN40_INTERNAL_da455012_4_k_cu_0e2110d2_176094cuda3std3__45__cpo6cbeginE - _ZN40_INTERNAL_da455012_4_k_cu_0e2110d2_176094cute1_E)
_ZN40_INTERNAL_da455012_4_k_cu_0e2110d2_176094cute1_E:
	.zero		1
	.type		_ZN40_INTERNAL_da455012_4_k_cu_0e2110d2_176094cuda3std3__45__cpo6cbeginE,@object
	.size		_ZN40_INTERNAL_da455012_4_k_cu_0e2110d2_176094cuda3std3__45__cpo6cbeginE,(_ZN40_INTERNAL_da455012_4_k_cu_0e2110d2_176094cuda3std3__48in_placeE - _ZN40_INTERNAL_da455012_4_k_cu_0e2110d2_176094cuda3std3__45__cpo6cbeginE)
_ZN40_INTERNAL_da455012_4_k_cu_0e2110d2_176094cuda3std3__45__cpo6cbeginE:
	.zero		1
	.type		_ZN40_INTERNAL_da455012_4_k_cu_0e2110d2_176094cuda3std3__48in_placeE,@object
	.size		_ZN40_INTERNAL_da455012_4_k_cu_0e2110d2_176094cuda3std3__48in_placeE,(_ZN40_INTERNAL_da455012_4_k_cu_0e2110d2_176094cuda3std6ranges3__45__cpo9iter_moveE - _ZN40_INTERNAL_da455012_4_k_cu_0e2110d2_176094cuda3std3__48in_placeE)
_ZN40_INTERNAL_da455012_4_k_cu_0e2110d2_176094cuda3std3__48in_placeE:
	.zero		1
	.type		_ZN40_INTERNAL_da455012_4_k_cu_0e2110d2_176094cuda3std6ranges3__45__cpo9iter_moveE,@object
	.size		_ZN40_INTERNAL_da455012_4_k_cu_0e2110d2_176094cuda3std6ranges3__45__cpo9iter_moveE,(_ZN40_INTERNAL_da455012_4_k_cu_0e2110d2_176094cuda3std3__45__cpo5beginE - _ZN40_INTERNAL_da455012_4_k_cu_0e2110d2_176094cuda3std6ranges3__45__cpo9iter_moveE)
_ZN40_INTERNAL_da455012_4_k_cu_0e2110d2_176094cuda3std6ranges3__45__cpo9iter_moveE:
	.zero		1
	.type		_ZN40_INTERNAL_da455012_4_k_cu_0e2110d2_176094cuda3std3__45__cpo5beginE,@object
	.size		_ZN40_INTERNAL_da455012_4_k_cu_0e2110d2_176094cuda3std3__45__cpo5beginE,(_ZN40_INTERNAL_da455012_4_k_cu_0e2110d2_176094cuda3std3__442_GLOBAL__N__da455012_4_k_cu_0e2110d2_176096ignoreE - _ZN40_INTERNAL_da455012_4_k_cu_0e2110d2_176094cuda3std3__45__cpo5beginE)
_ZN40_INTERNAL_da455012_4_k_cu_0e2110d2_176094cuda3std3__45__cpo5beginE:
	.zero		1
	.type		_ZN40_INTERNAL_da455012_4_k_cu_0e2110d2_176094cuda3std3__442_GLOBAL__N__da455012_4_k_cu_0e2110d2_176096ignoreE,@object
	.size		_ZN40_INTERNAL_da455012_4_k_cu_0e2110d2_176094cuda3std3__442_GLOBAL__N__da455012_4_k_cu_0e2110d2_176096ignoreE,(_ZN40_INTERNAL_da455012_4_k_cu_0e2110d2_176094cute7productE - _ZN40_INTERNAL_da455012_4_k_cu_0e2110d2_176094cuda3std3__442_GLOBAL__N__da455012_4_k_cu_0e2110d2_176096ignoreE)
_ZN40_INTERNAL_da455012_4_k_cu_0e2110d2_176094cuda3std3__442_GLOBAL__N__da455012_4_k_cu_0e2110d2_176096ignoreE:
	.zero		1
	.type		_ZN40_INTERNAL_da455012_4_k_cu_0e2110d2_176094cute7productE,@object
	.size		_ZN40_INTERNAL_da455012_4_k_cu_0e2110d2_176094cute7productE,(_ZN40_INTERNAL_da455012_4_k_cu_0e2110d2_176094cuda3std3__45__cpo3endE - _ZN40_INTERNAL_da455012_4_k_cu_0e2110d2_176094cute7productE)
_ZN40_INTERNAL_da455012_4_k_cu_0e2110d2_176094cute7productE:
	.zero		1
	.type		_ZN40_INTERNAL_da455012_4_k_cu_0e2110d2_176094cuda3std3__45__cpo3endE,@object
	.size		_ZN40_INTERNAL_da455012_4_k_cu_0e2110d2_176094cuda3std3__45__cpo3endE,(_ZN40_INTERNAL_da455012_4_k_cu_0e2110d2_176094cuda3std3__419piecewise_constructE - _ZN40_INTERNAL_da455012_4_k_cu_0e2110d2_176094cuda3std3__45__cpo3endE)
_ZN40_INTERNAL_da455012_4_k_cu_0e2110d2_176094cuda3std3__45__cpo3endE:
	.zero		1
	.type		_ZN40_INTERNAL_da455012_4_k_cu_0e2110d2_176094cuda3std3__419piecewise_constructE,@object
	.size		_ZN40_INTERNAL_da455012_4_k_cu_0e2110d2_176094cuda3std3__419piecewise_constructE,(_ZN40_INTERNAL_da455012_4_k_cu_0e2110d2_176094cuda3std3__45__cpo4cendE - _ZN40_INTERNAL_da455012_4_k_cu_0e2110d2_176094cuda3std3__419piecewise_constructE)
_ZN40_INTERNAL_da455012_4_k_cu_0e2110d2_176094cuda3std3__419piecewise_constructE:
	.zero		1
	.type		_ZN40_INTERNAL_da455012_4_k_cu_0e2110d2_176094cuda3std3__45__cpo4cendE,@object
	.size		_ZN40_INTERNAL_da455012_4_k_cu_0e2110d2_176094cuda3std3__45__cpo4cendE,(_ZN40_INTERNAL_da455012_4_k_cu_0e2110d2_176094cuda3std6ranges3__45__cpo4swapE - _ZN40_INTERNAL_da455012_4_k_cu_0e2110d2_176094cuda3std3__45__cpo4cendE)
_ZN40_INTERNAL_da455012_4_k_cu_0e2110d2_176094cuda3std3__45__cpo4cendE:
	.zero		1
	.type		_ZN40_INTERNAL_da455012_4_k_cu_0e2110d2_176094cuda3std6ranges3__45__cpo4swapE,@object
	.size		_ZN40_INTERNAL_da455012_4_k_cu_0e2110d2_176094cuda3std6ranges3__45__cpo4swapE,(.L_8 - _ZN40_INTERNAL_da455012_4_k_cu_0e2110d2_176094cuda3std6ranges3__45__cpo4swapE)
_ZN40_INTERNAL_da455012_4_k_cu_0e2110d2_176094cuda3std6ranges3__45__cpo4swapE:
	.zero		1
.L_8:


//--------------------- .nv.constant0._ZN7cutlass13device_kernelINS_4gemm6kernel13GemmUniversalIN4cute5tupleIJiiiiEEENS1_10collective13CollectiveMmaINS1_34MainloopSm90TmaGmmaWarpSpecializedILi16ENS5_IJNS4_1CILi1EEESB_SB_EEENS1_35KernelTmaWarpSpecializedCooperativeEEENS5_IJNSA_ILi256EEENSA_ILi176EEENSA_ILi16EEEEEENS_10bfloat16_tENS5_IJlSB_lEEESJ_SK_NS4_8TiledMMAINS4_8MMA_AtomIJNS4_4SM904GMMA27MMA_64x16x16_F32BF16BF16_SSILNSO_5MajorE0ELSQ_0ELNSO_7ScaleInE1ELSR_1EEEEEENS4_6LayoutINS5_IJNSA_ILi2EEESB_SB_EEENS5_IJSB_NSA_ILi0EEESX_EEEEENS5_IJNS4_10UnderscoreES10_S10_EEEEENS4_13SM90_TMA_LOADENS4_14ComposedLayoutINS4_7SwizzleILi1ELi4ELi3EEENS4_18smem_ptr_flag_bitsILi16EEENSU_INS5_IJNSA_ILi8EEESH_EEENS5_IJSH_SB_EEEEEEEvNS4_8identityES13_S1D_vS1E_EENS_8epilogue10collective6detail29Sm90TmaWarpSpecializedAdapterINS1H_15DefaultEpilogueISJ_SK_SK_NS1G_6thread17LinearCombinationISJ_Li1EffLNS1L_9ScaleType4KindE0ELNS_15FloatRoundStyleE2ESJ_EENS1_15EpilogueDefaultEEEEEvvEEEEvNT_6ParamsE --------------------------
	.section	.nv.constant0._ZN7cutlass13device_kernelINS_4gemm6kernel13GemmUniversalIN4cute5tupleIJiiiiEEENS1_10collective13CollectiveMmaINS1_34MainloopSm90TmaGmmaWarpSpecializedILi16ENS5_IJNS4_1CILi1EEESB_SB_EEENS1_35KernelTmaWarpSpecializedCooperativeEEENS5_IJNSA_ILi256EEENSA_ILi176EEENSA_ILi16EEEEEENS_10bfloat16_tENS5_IJlSB_lEEESJ_SK_NS4_8TiledMMAINS4_8MMA_AtomIJNS4_4SM904GMMA27MMA_64x16x16_F32BF16BF16_SSILNSO_5MajorE0ELSQ_0ELNSO_7ScaleInE1ELSR_1EEEEEENS4_6LayoutINS5_IJNSA_ILi2EEESB_SB_EEENS5_IJSB_NSA_ILi0EEESX_EEEEENS5_IJNS4_10UnderscoreES10_S10_EEEEENS4_13SM90_TMA_LOADENS4_14ComposedLayoutINS4_7SwizzleILi1ELi4ELi3EEENS4_18smem_ptr_flag_bitsILi16EEENSU_INS5_IJNSA_ILi8EEESH_EEENS5_IJSH_SB_EEEEEEEvNS4_8identityES13_S1D_vS1E_EENS_8epilogue10collective6detail29Sm90TmaWarpSpecializedAdapterINS1H_15DefaultEpilogueISJ_SK_SK_NS1G_6thread17LinearCombinationISJ_Li1EffLNS1L_9ScaleType4KindE0ELNS_15FloatRoundStyleE2ESJ_EENS1_15EpilogueDefaultEEEEEvvEEEEvNT_6ParamsE,"a",@progbits
	.sectionflags	@""
	.align	4
.nv.constant0._ZN7cutlass13device_kernelINS_4gemm6kernel13GemmUniversalIN4cute5tupleIJiiiiEEENS1_10collective13CollectiveMmaINS1_34MainloopSm90TmaGmmaWarpSpecializedILi16ENS5_IJNS4_1CILi1EEESB_SB_EEENS1_35KernelTmaWarpSpecializedCooperativeEEENS5_IJNSA_ILi256EEENSA_ILi176EEENSA_ILi16EEEEEENS_10bfloat16_tENS5_IJlSB_lEEESJ_SK_NS4_8TiledMMAINS4_8MMA_AtomIJNS4_4SM904GMMA27MMA_64x16x16_F32BF16BF16_SSILNSO_5MajorE0ELSQ_0ELNSO_7ScaleInE1ELSR_1EEEEEENS4_6LayoutINS5_IJNSA_ILi2EEESB_SB_EEENS5_IJSB_NSA_ILi0EEESX_EEEEENS5_IJNS4_10UnderscoreES10_S10_EEEEENS4_13SM90_TMA_LOADENS4_14ComposedLayoutINS4_7SwizzleILi1ELi4ELi3EEENS4_18smem_ptr_flag_bitsILi16EEENSU_INS5_IJNSA_ILi8EEESH_EEENS5_IJSH_SB_EEEEEEEvNS4_8identityES13_S1D_vS1E_EENS_8epilogue10collective6detail29Sm90TmaWarpSpecializedAdapterINS1H_15DefaultEpilogueISJ_SK_SK_NS1G_6thread17LinearCombinationISJ_Li1EffLNS1L_9ScaleType4KindE0ELNS_15FloatRoundStyleE2ESJ_EENS1_15EpilogueDefaultEEEEEvvEEEEvNT_6ParamsE:
	.zero		1664


//--------------------- SYMBOLS --------------------------

	.type		.nv.reservedSmem.offset0,@object
	.size		.nv.reservedSmem.offset0,0x4
	.type		__assertfail,@function
